	.target	sm_90a

	.elftype	@"ET_EXEC"


//--------------------- .note.nv.tkinfo           --------------------------
	.section	.note.nv.tkinfo,"",@"SHT_NOTE"
	.sectionflags	@"SHF_NOTE_NV_TKINFO"
	.tkinfo
        /*0018*/ 	.word	0x00000002
        /*0030*/ 	.string	""
        /*0030*/ 	.string	"ptxas"
        /*0030*/ 	.string	"Cuda compilation tools, release 13.0, V13.0.88"
        /*0030*/ 	.string	"Build cuda_13.0.r13.0/compiler.36424714_0"
        /*0030*/ 	.string	"-v  -suppress-debug-info  -lineinfo  -arch sm_90a "



//--------------------- .note.nv.cuinfo           --------------------------
	.section	.note.nv.cuinfo,"",@"SHT_NOTE"
	.sectionflags	@"SHF_NOTE_NV_CUINFO"
        /*0018*/ 	.short	0x0002
        /*001a*/ 	.short	0x005a
        /*001c*/ 	.short	0x0082
	.zero		2


//--------------------- .nv.info                  --------------------------
	.section	.nv.info,"",@"SHT_CUDA_INFO"
	.align	4


	//----- nvinfo : EIATTR_REGCOUNT
	.align		4
        /*0000*/ 	.byte	0x04, 0x2f
        /*0002*/ 	.short	(.L_1 - .L_0)
	.align		4
.L_0:
        /*0004*/ 	.word	index@(gluon_wgmma)
        /*0008*/ 	.word	0x0000005a


	//----- nvinfo : EIATTR_FRAME_SIZE
	.align		4
.L_1:
        /*000c*/ 	.byte	0x04, 0x11
        /*000e*/ 	.short	(.L_3 - .L_2)
	.align		4
.L_2:
        /*0010*/ 	.word	index@(gluon_wgmma)
        /*0014*/ 	.word	0x00000000


	//----- nvinfo : EIATTR_MIN_STACK_SIZE
	.align		4
.L_3:
        /*0018*/ 	.byte	0x04, 0x12
        /*001a*/ 	.short	(.L_5 - .L_4)
	.align		4
.L_4:
        /*001c*/ 	.word	index@(gluon_wgmma)
        /*0020*/ 	.word	0x00000000
.L_5:


//--------------------- .nv.compat                --------------------------
	.section	.nv.compat,"",@"SHT_CUDA_COMPAT_INFO"
	.align	4
        /*0000*/ 	.byte	0x02, 0x09, 0x01, 0x00, 0x02, 0x02, 0x04, 0x00, 0x02, 0x05, 0x05, 0x00, 0x03, 0x07, 0x01, 0x01
        /*0010*/ 	.byte	0x02, 0x03, 0x03, 0x00, 0x02, 0x06, 0x01, 0x00, 0x04, 0x0b, 0x08, 0x00, 0x00, 0x00, 0x00, 0x00
        /*0020*/ 	.byte	0x00, 0x00, 0x00, 0x00


//--------------------- .nv.info.gluon_wgmma      --------------------------
	.section	.nv.info.gluon_wgmma,"",@"SHT_CUDA_INFO"
	.sectionflags	@""
	.align	4


	//----- nvinfo : EIATTR_CUDA_API_VERSION
	.align		4
        /*0000*/ 	.byte	0x04, 0x37
        /*0002*/ 	.short	(.L_7 - .L_6)
.L_6:
        /*0004*/ 	.word	0x00000082


	//----- nvinfo : EIATTR_KPARAM_INFO
	.align		4
.L_7:
        /*0008*/ 	.byte	0x04, 0x17
        /*000a*/ 	.short	(.L_9 - .L_8)
.L_8:
        /*000c*/ 	.word	0x00000000
        /*0010*/ 	.short	0x000a
        /*0012*/ 	.short	0x0048
        /*0014*/ 	.byte	0x00, 0xf4, 0x21, 0x00


	//----- nvinfo : EIATTR_KPARAM_INFO
	.align		4
.L_9:
        /*0018*/ 	.byte	0x04, 0x17
        /*001a*/ 	.short	(.L_11 - .L_10)
.L_10:
        /*001c*/ 	.word	0x00000000
        /*0020*/ 	.short	0x0009
        /*0022*/ 	.short	0x0040
        /*0024*/ 	.byte	0x00, 0xf4, 0x21, 0x00


	//----- nvinfo : EIATTR_KPARAM_INFO
	.align		4
.L_11:
        /*0028*/ 	.byte	0x04, 0x17
        /*002a*/ 	.short	(.L_13 - .L_12)
.L_12:
        /*002c*/ 	.word	0x00000000
        /*0030*/ 	.short	0x0008
        /*0032*/ 	.short	0x0038
        /*0034*/ 	.byte	0x00, 0xf0, 0x21, 0x00


	//----- nvinfo : EIATTR_KPARAM_INFO
	.align		4
.L_13:
        /*0038*/ 	.byte	0x04, 0x17
        /*003a*/ 	.short	(.L_15 - .L_14)
.L_14:
        /*003c*/ 	.word	0x00000000
        /*0040*/ 	.short	0x0007
        /*0042*/ 	.short	0x0030
        /*0044*/ 	.byte	0x00, 0xf0, 0x21, 0x00


	//----- nvinfo : EIATTR_KPARAM_INFO
	.align		4
.L_15:
        /*0048*/ 	.byte	0x04, 0x17
        /*004a*/ 	.short	(.L_17 - .L_16)
.L_16:
        /*004c*/ 	.word	0x00000000
        /*0050*/ 	.short	0x0006
        /*0052*/ 	.short	0x0028
        /*0054*/ 	.byte	0x00, 0xf0, 0x21, 0x00


	//----- nvinfo : EIATTR_KPARAM_INFO
	.align		4
.L_17:
        /*0058*/ 	.byte	0x04, 0x17
        /*005a*/ 	.short	(.L_19 - .L_18)
.L_18:
        /*005c*/ 	.word	0x00000000
        /*0060*/ 	.short	0x0005
        /*0062*/ 	.short	0x0020
        /*0064*/ 	.byte	0x00, 0xf0, 0x11, 0x00


	//----- nvinfo : EIATTR_KPARAM_INFO
	.align		4
.L_19:
        /*0068*/ 	.byte	0x04, 0x17
        /*006a*/ 	.short	(.L_21 - .L_20)
.L_20:
        /*006c*/ 	.word	0x00000000
        /*0070*/ 	.short	0x0004
        /*0072*/ 	.short	0x001c
        /*0074*/ 	.byte	0x00, 0xf0, 0x11, 0x00


	//----- nvinfo : EIATTR_KPARAM_INFO
	.align		4
.L_21:
        /*0078*/ 	.byte	0x04, 0x17
        /*007a*/ 	.short	(.L_23 - .L_22)
.L_22:
        /*007c*/ 	.word	0x00000000
        /*0080*/ 	.short	0x0003
        /*0082*/ 	.short	0x0018
        /*0084*/ 	.byte	0x00, 0xf0, 0x11, 0x00


	//----- nvinfo : EIATTR_KPARAM_INFO
	.align		4
.L_23:
        /*0088*/ 	.byte	0x04, 0x17
        /*008a*/ 	.short	(.L_25 - .L_24)
.L_24:
        /*008c*/ 	.word	0x00000000
        /*0090*/ 	.short	0x0002
        /*0092*/ 	.short	0x0010
        /*0094*/ 	.byte	0x00, 0xf4, 0x21, 0x00


	//----- nvinfo : EIATTR_KPARAM_INFO
	.align		4
.L_25:
        /*0098*/ 	.byte	0x04, 0x17
        /*009a*/ 	.short	(.L_27 - .L_26)
.L_26:
        /*009c*/ 	.word	0x00000000
        /*00a0*/ 	.short	0x0001
        /*00a2*/ 	.short	0x0008
        /*00a4*/ 	.byte	0x00, 0xf4, 0x21, 0x00


	//----- nvinfo : EIATTR_KPARAM_INFO
	.align		4
.L_27:
        /*00a8*/ 	.byte	0x04, 0x17
        /*00aa*/ 	.short	(.L_29 - .L_28)
.L_28:
        /*00ac*/ 	.word	0x00000000
        /*00b0*/ 	.short	0x0000
        /*00b2*/ 	.short	0x0000
        /*00b4*/ 	.byte	0x00, 0xf4, 0x21, 0x00


	//----- nvinfo : EIATTR_SPARSE_MMA_MASK
	.align		4
.L_29:
        /*00b8*/ 	.byte	0x03, 0x50
        /*00ba*/ 	.short	0x0000


	//----- nvinfo : EIATTR_MAXREG_COUNT
	.align		4
        /*00bc*/ 	.byte	0x03, 0x1b
        /*00be*/ 	.short	0x00ff


	//----- nvinfo : EIATTR_NUM_BARRIERS
	.align		4
        /*00c0*/ 	.byte	0x02, 0x4c
        /*00c2*/ 	.byte	0x01
	.zero		1


	//----- nvinfo : EIATTR_MERCURY_ISA_VERSION
	.align		4
        /*00c4*/ 	.byte	0x03, 0x5f
        /*00c6*/ 	.short	0x0101


	//----- nvinfo : EIATTR_INT_WARP_WIDE_INSTR_OFFSETS
	.align		4
        /*00c8*/ 	.byte	0x04, 0x31
        /*00ca*/ 	.short	(.L_31 - .L_30)


	//   ....[0]....
.L_30:
        /*00cc*/ 	.word	0x00001360


	//   ....[1]....
        /*00d0*/ 	.word	0x000013f0


	//   ....[2]....
        /*00d4*/ 	.word	0x000017d0


	//   ....[3]....
        /*00d8*/ 	.word	0x000017e0


	//   ....[4]....
        /*00dc*/ 	.word	0x000017f0


	//   ....[5]....
        /*00e0*/ 	.word	0x00001800


	//   ....[6]....
        /*00e4*/ 	.word	0x00001f30


	//   ....[7]....
        /*00e8*/ 	.word	0x00001f40


	//----- nvinfo : EIATTR_COOP_GROUP_MASK_REGIDS
	.align		4
.L_31:
        /*00ec*/ 	.byte	0x04, 0x29
        /*00ee*/ 	.short	(.L_33 - .L_32)


	//   ....[0]....
.L_32:
        /*00f0*/ 	.word	0xffffffff


	//   ....[1]....
        /*00f4*/ 	.word	0xffffffff


	//   ....[2]....
        /*00f8*/ 	.word	0xffffffff


	//----- nvinfo : EIATTR_COOP_GROUP_INSTR_OFFSETS
	.align		4
.L_33:
        /*00fc*/ 	.byte	0x04, 0x28
        /*00fe*/ 	.short	(.L_35 - .L_34)


	//   ....[0]....
.L_34:
        /*0100*/ 	.word	0x00000140


	//   ....[1]....
        /*0104*/ 	.word	0x000006e0


	//   ....[2]....
        /*0108*/ 	.word	0x00000cb0


	//----- nvinfo : EIATTR_MBARRIER_INSTR_OFFSETS
	.align		4
.L_35:
        /*010c*/ 	.byte	0x04, 0x39
        /*010e*/ 	.short	(.L_37 - .L_36)


	//   ....[0]....
.L_36:
        /*0110*/ 	.word	0x00001480
        /*0114*/ 	.word	0x000000ff
        /*0118*/ 	.word	0x0000a000
        /*011c*/ 	.short	0x0100
        /*011e*/ 	.byte	0x08
	.zero		1


	//   ....[1]....
        /*0120*/ 	.word	0x00001910
        /*0124*/ 	.word	0x000000ff
        /*0128*/ 	.word	0x0000a000
        /*012c*/ 	.short	0x010a
        /*012e*/ 	.byte	0x08
	.zero		1


	//   ....[2]....
        /*0130*/ 	.word	0x00001c60
        /*0134*/ 	.word	0x000000ff
        /*0138*/ 	.word	0x0000a000
        /*013c*/ 	.short	0x0108
        /*013e*/ 	.byte	0x08
	.zero		1


	//   ....[3]....
        /*0140*/ 	.word	0x000020e0
        /*0144*/ 	.word	0x000000ff
        /*0148*/ 	.word	0x0000a000
        /*014c*/ 	.short	0x010a
        /*014e*/ 	.byte	0x08
	.zero		1


	//----- nvinfo : EIATTR_NUM_MBARRIERS
	.align		4
.L_37:
        /*0150*/ 	.byte	0x03, 0x38
        /*0152*/ 	.short	0x0001


	//----- nvinfo : EIATTR_EXIT_INSTR_OFFSETS
	.align		4
        /*0154*/ 	.byte	0x04, 0x1c
        /*0156*/ 	.short	(.L_39 - .L_38)


	//   ....[0]....
.L_38:
        /*0158*/ 	.word	0x000020d0


	//----- nvinfo : EIATTR_REQNTID
	.align		4
.L_39:
        /*015c*/ 	.byte	0x04, 0x10
        /*015e*/ 	.short	(.L_41 - .L_40)
.L_40:
        /*0160*/ 	.word	0x00000100
        /*0164*/ 	.word	0x00000001
        /*0168*/ 	.word	0x00000001


	//----- nvinfo : EIATTR_CRS_STACK_SIZE
	.align		4
.L_41:
        /*016c*/ 	.byte	0x04, 0x1e
        /*016e*/ 	.short	(.L_43 - .L_42)
.L_42:
        /*0170*/ 	.word	0x00000000


	//----- nvinfo : EIATTR_CBANK_PARAM_SIZE
	.align		4
.L_43:
        /*0174*/ 	.byte	0x03, 0x19
        /*0176*/ 	.short	0x0050


	//----- nvinfo : EIATTR_PARAM_CBANK
	.align		4
        /*0178*/ 	.byte	0x04, 0x0a
        /*017a*/ 	.short	(.L_45 - .L_44)
	.align		4
.L_44:
        /*017c*/ 	.word	index@(.nv.constant0.gluon_wgmma)
        /*0180*/ 	.short	0x0210
        /*0182*/ 	.short	0x0050


	//----- nvinfo : EIATTR_SW_WAR
	.align		4
.L_45:
        /*0184*/ 	.byte	0x04, 0x36
        /*0186*/ 	.short	(.L_47 - .L_46)
.L_46:
        /*0188*/ 	.word	0x00000008
.L_47:


//--------------------- .nv.callgraph             --------------------------
	.section	.nv.callgraph,"",@"SHT_CUDA_CALLGRAPH"
	.align	4
	.sectionentsize	8
	.align		4
        /*0000*/ 	.word	0x00000000
	.align		4
        /*0004*/ 	.word	0xffffffff
	.align		4
        /*0008*/ 	.word	0x00000000
	.align		4
        /*000c*/ 	.word	0xfffffffe
	.align		4
        /*0010*/ 	.word	0x00000000
	.align		4
        /*0014*/ 	.word	0xfffffffd
	.align		4
        /*0018*/ 	.word	0x00000000
	.align		4
        /*001c*/ 	.word	0xfffffffc


//--------------------- .text.gluon_wgmma         --------------------------
	.section	.text.gluon_wgmma,"ax",@progbits
	.align	128
        .global         gluon_wgmma
        .type           gluon_wgmma,@function
        .size           gluon_wgmma,(.L_x_53 - gluon_wgmma)
        .other          gluon_wgmma,@"STO_CUDA_ENTRY STV_DEFAULT"
gluon_wgmma:
.text.gluon_wgmma:
[----:B------:R-:W-:Y:S01]  /*0000*/  LDC R1, c[0x0][0x28] ;  /* 0x00000a00ff017b82 */ /* 0x000fe20000000800 */
[----:B------:R-:W1:Y:S07]  /*0010*/  S2R R0, SR_TID.X ;  /* 0x0000000000007919 */ /* 0x000e6e0000002100 */
[----:B------:R-:W2:Y:S01]  /*0020*/  S2UR UR4, SR_CgaCtaId ;  /* 0x00000000000479c3 */ /* 0x000ea20000008800 */
[----:B------:R-:W-:Y:S01]  /*0030*/  UMOV UR8, 0x400 ;  /* 0x0000040000087882 */ /* 0x000fe20000000000 */
[----:B------:R-:W-:Y:S01]  /*0040*/  ULDC UR6, c[0x0][0xc] ;  /* 0x0000030000067ab9 */ /* 0x000fe20000000800 */
[----:B------:R-:W-:Y:S01]  /*0050*/  ULDC.64 UR20, c[0x0][0x250] ;  /* 0x0000940000147ab9 */ /* 0x000fe20000000a00 */
[----:B------:R-:W-:Y:S04]  /*0060*/  BSSY B0, `(.L_x_0) ;  /* 0x000001d000007945 */ /* 0x000fe80003800000 */
[----:B------:R-:W3:Y:S08]  /*0070*/  LDC R12, c[0x0][0x230] ;  /* 0x00008c00ff0c7b82 */ /* 0x000ef00000000800 */
[----:B------:R-:W-:Y:S08]  /*0080*/  S2UR UR23, SR_CTAID.Y ;  /* 0x00000000001779c3 */ /* 0x000ff00000002600 */
[----:B------:R-:W4:Y:S01]  /*0090*/  S2UR UR5, SR_CTAID.Z ;  /* 0x00000000000579c3 */ /* 0x000f220000002700 */
[----:B--2---:R-:W-:-:S03]  /*00a0*/  ULEA UR8, UR4, UR8, 0x18 ;  /* 0x0000000804087291 */ /* 0x004fc6000f8ec03f */
[----:B------:R-:W-:Y:S01]  /*00b0*/  ULDC UR4, c[0x0][0x10] ;  /* 0x0000040000047ab9 */ /* 0x000fe20000000800 */
[----:B-1----:R-:W-:-:S03]  /*00c0*/  LOP3.LUT R2, R0, 0xff, RZ, 0xc0, !PT ;  /* 0x000000ff00027812 */ /* 0x002fc600078ec0ff */
[----:B------:R-:W1:Y:S01]  /*00d0*/  S2UR UR22, SR_CTAID.X ;  /* 0x00000000001679c3 */ /* 0x000e620000002500 */
[----:B---3--:R-:W-:Y:S01]  /*00e0*/  VIADD R8, R12, 0xffffffff ;  /* 0xffffffff0c087836 */ /* 0x008fe20000000000 */
[C---:B------:R-:W-:Y:S02]  /*00f0*/  ISETP.GE.U32.AND P0, PT, R2.reuse, 0x20, PT ;  /* 0x000000200200780c */ /* 0x040fe40003f06070 */
[C---:B------:R-:W-:Y:S02]  /*0100*/  ISETP.NE.U32.AND P2, PT, R2.reuse, RZ, PT ;  /* 0x000000ff0200720c */ /* 0x040fe40003f45070 */
[----:B------:R-:W-:Y:S02]  /*0110*/  LEA R4, R2, UR8, 0x2 ;  /* 0x0000000802047c11 */ /* 0x000fe4000f8e10ff */
[----:B------:R-:W2:Y:S07]  /*0120*/  LDC R3, c[0x0][0x228] ;  /* 0x00008a00ff037b82 */ /* 0x000eae0000000800 */
[----:B------:R3:W-:Y:S01]  /*0130*/  @!P0 STS [R4], RZ ;  /* 0x000000ff04008388 */ /* 0x0007e20000000800 */
[----:B------:R-:W-:-:S03]  /*0140*/  NOP ;  /* 0x0000000000007918 */ /* 0x000fc60000000000 */
[----:B------:R3:W-:Y:S01]  /*0150*/  @!P2 STS [UR8+0x20], R8 ;  /* 0x00002008ff00a988 */ /* 0x0007e20008000808 */
[----:B----4-:R-:W-:-:S04]  /*0160*/  UIMAD UR4, UR5, UR4, UR23 ;  /* 0x00000004050472a4 */ /* 0x010fc8000f8e0217 */
[----:B-1----:R-:W-:-:S04]  /*0170*/  UIMAD UR4, UR4, UR6, UR22 ;  /* 0x00000006040472a4 */ /* 0x002fc8000f8e0216 */
[----:B------:R-:W-:Y:S01]  /*0180*/  UIMAD UR4, UR4, 0x180, URZ ;  /* 0x00000180040478a4 */ /* 0x000fe2000f8e023f */
[----:B--2---:R-:W-:-:S03]  /*0190*/  VIADD R3, R3, 0xffffffff ;  /* 0xffffffff03037836 */ /* 0x004fc60000000000 */
[----:B------:R-:W-:-:S04]  /*01a0*/  UIADD3 UR16, UP0, UR4, UR20, URZ ;  /* 0x0000001404107290 */ /* 0x000fc8000ff1e03f */
[----:B------:R-:W-:Y:S01]  /*01b0*/  ULEA.HI.X.SX32 UR17, UR4, UR21, 0x1, UP0 ;  /* 0x0000001504117291 */ /* 0x000fe200080f0e3f */
[----:B---3--:R-:W-:Y:S11]  /*01c0*/  @P2 BRA `(.L_x_1) ;  /* 0x0000000000182947 */ /* 0x008ff60003800000 */
[----:B------:R-:W1:Y:S01]  /*01d0*/  LDS R5, [UR8+0x8] ;  /* 0x00000808ff057984 */ /* 0x000e620008000800 */
[----:B------:R-:W2:Y:S01]  /*01e0*/  LDC.64 R10, c[0x0][0x210] ;  /* 0x00008400ff0a7b82 */ /* 0x000ea20000000a00 */
[----:B------:R-:W-:Y:S02]  /*01f0*/  IMAD.MOV.U32 R6, RZ, RZ, 0x70 ;  /* 0x00000070ff067424 */ /* 0x000fe400078e00ff */
[----:B--2---:R2:W-:Y:S03]  /*0200*/  STS.64 [UR8], R10 ;  /* 0x0000000aff007988 */ /* 0x0045e60008000a08 */
[----:B-1----:R-:W-:-:S05]  /*0210*/  LOP3.LUT R5, R5, 0x10, R6, 0xd8, !PT ;  /* 0x0000001005057812 */ /* 0x002fca00078ed806 */
[----:B------:R2:W-:Y:S02]  /*0220*/  STS [UR8+0x8], R5 ;  /* 0x00000805ff007988 */ /* 0x0005e40008000808 */
.L_x_1:
[----:B------:R-:W-:Y:S05]  /*0230*/  BSYNC B0 ;  /* 0x0000000000007941 */ /* 0x000fea0003800000 */
.L_x_0:
[----:B------:R-:W-:Y:S04]  /*0240*/  BSSY B0, `(.L_x_2) ;  /* 0x000000a000007945 */ /* 0x000fe80003800000 */
[----:B------:R-:W-:Y:S05]  /*0250*/  @P2 BRA `(.L_x_3) ;  /* 0x0000000000202947 */ /* 0x000fea0003800000 */
[----:B--2---:R-:W1:Y:S01]  /*0260*/  LDS R5, [UR8+0x34] ;  /* 0x00003408ff057984 */ /* 0x004e620008000800 */
[----:B------:R-:W-:Y:S02]  /*0270*/  IMAD.MOV.U32 R6, RZ, RZ, 0x7f000000 ;  /* 0x7f000000ff067424 */ /* 0x000fe400078e00ff */
[----:B------:R-:W-:Y:S01]  /*0280*/  @!P2 IMAD.MOV.U32 R7, RZ, RZ, 0xff ;  /* 0x000000ffff07a424 */ /* 0x000fe200078e00ff */
[----:B------:R-:W2:Y:S02]  /*0290*/  @!P2 LDS R10, [UR8+0x38] ;  /* 0x00003808ff0aa984 */ /* 0x000ea40008000800 */
[----:B-1----:R-:W-:Y:S02]  /*02a0*/  LOP3.LUT R5, R5, 0xff000000, R6, 0xb8, !PT ;  /* 0xff00000005057812 */ /* 0x002fe400078eb806 */
[----:B--2---:R-:W-:-:S03]  /*02b0*/  @!P2 LOP3.LUT R6, R10, 0xff, R7, 0xb8, !PT ;  /* 0x000000ff0a06a812 */ /* 0x004fc600078eb807 */
[----:B------:R1:W-:Y:S04]  /*02c0*/  STS [UR8+0x34], R5 ;  /* 0x00003405ff007988 */ /* 0x0003e80008000808 */
[----:B------:R1:W-:Y:S02]  /*02d0*/  @!P2 STS [UR8+0x38], R6 ;  /* 0x00003806ff00a988 */ /* 0x0003e40008000808 */
.L_x_3:
[----:B------:R-:W-:Y:S05]  /*02e0*/  BSYNC B0 ;  /* 0x0000000000007941 */ /* 0x000fea0003800000 */
.L_x_2:
[----:B------:R-:W-:Y:S04]  /*02f0*/  BSSY B0, `(.L_x_4) ;  /* 0x000000a000007945 */ /* 0x000fe80003800000 */
[----:B------:R-:W-:Y:S05]  /*0300*/  @P2 BRA `(.L_x_5) ;  /* 0x0000000000202947 */ /* 0x000fea0003800000 */
[----:B-12---:R-:W1:Y:S01]  /*0310*/  LDS R5, [UR8+0x1c] ;  /* 0x00001c08ff057984 */ /* 0x006e620008000800 */
[----:B------:R-:W2:Y:S03]  /*0320*/  LDC.64 R6, c[0x0][0x238] ;  /* 0x00008e00ff067b82 */ /* 0x000ea60000000a00 */
[----:B------:R3:W-:Y:S01]  /*0330*/  STS [UR8+0x24], R3 ;  /* 0x00002403ff007988 */ /* 0x0007e20008000808 */
[--C-:B--2---:R-:W-:Y:S02]  /*0340*/  SHF.R.U32.HI R10, RZ, 0x4, R7.reuse ;  /* 0x00000004ff0a7819 */ /* 0x104fe40000011607 */
[----:B------:R-:W-:-:S05]  /*0350*/  SHF.R.U64 R6, R6, 0x4, R7 ;  /* 0x0000000406067819 */ /* 0x000fca0000001207 */
[----:B------:R3:W-:Y:S01]  /*0360*/  STS [UR8+0xc], R6 ;  /* 0x00000c06ff007988 */ /* 0x0007e20008000808 */
[----:B-1----:R-:W-:-:S05]  /*0370*/  LOP3.LUT R5, R5, 0xf, R10, 0xb8, !PT ;  /* 0x0000000f05057812 */ /* 0x002fca00078eb80a */
[----:B------:R3:W-:Y:S02]  /*0380*/  STS [UR8+0x1c], R5 ;  /* 0x00001c05ff007988 */ /* 0x0007e40008000808 */
.L_x_5:
[----:B------:R-:W-:Y:S05]  /*0390*/  BSYNC B0 ;  /* 0x0000000000007941 */ /* 0x000fea0003800000 */
.L_x_4:
[----:B------:R-:W-:Y:S04]  /*03a0*/  BSSY B1, `(.L_x_6) ;  /* 0x000001e000017945 */ /* 0x000fe80003800000 */
[----:B------:R-:W-:Y:S01]  /*03b0*/  BSSY B0, `(.L_x_7) ;  /* 0x0000019000007945 */ /* 0x000fe20003800000 */
[----:B------:R-:W-:-:S03]  /*03c0*/  IMAD.MOV.U32 R9, RZ, RZ, RZ ;  /* 0x000000ffff097224 */ /* 0x000fc600078e00ff */
[----:B------:R-:W-:Y:S05]  /*03d0*/  @P2 BRA `(.L_x_8) ;  /* 0x00000000001c2947 */ /* 0x000fea0003800000 */
[----:B-123--:R-:W1:Y:S02]  /*03e0*/  LDS R5, [UR8+0x34] ;  /* 0x00003408ff057984 */ /* 0x00ee640008000800 */
[----:B-1----:R-:W-:-:S05]  /*03f0*/  LOP3.LUT R5, R5, 0x7, RZ, 0xb8, !PT ;  /* 0x0000000705057812 */ /* 0x002fca00078eb8ff */
[----:B------:R1:W-:Y:S01]  /*0400*/  STS [UR8+0x34], R5 ;  /* 0x00003405ff007988 */ /* 0x0003e20008000808 */
[----:B------:R-:W-:Y:S05]  /*0410*/  @P2 BRA `(.L_x_9) ;  /* 0x00000000001c2947 */ /* 0x000fea0003800000 */
[----:B-1----:R-:W1:Y:S02]  /*0420*/  LDS R5, [UR8+0x34] ;  /* 0x00003408ff057984 */ /* 0x002e640008000800 */
[----:B-1----:R-:W-:-:S05]  /*0430*/  LOP3.LUT R5, R5, 0x38, RZ, 0xb8, !PT ;  /* 0x0000003805057812 */ /* 0x002fca00078eb8ff */
[----:B------:R4:W-:Y:S02]  /*0440*/  STS [UR8+0x34], R5 ;  /* 0x00003405ff007988 */ /* 0x0009e40008000808 */
.L_x_8:
[----:B------:R-:W-:Y:S05]  /*0450*/  @P2 BRA `(.L_x_10) ;  /* 0x00000000001c2947 */ /* 0x000fea0003800000 */
[----:B-1234-:R-:W1:Y:S02]  /*0460*/  LDS R5, [UR8+0x8] ;  /* 0x00000808ff057984 */ /* 0x01ee640008000800 */
[----:B-1----:R-:W-:-:S05]  /*0470*/  LOP3.LUT R5, R5, 0x780, RZ, 0xb8, !PT ;  /* 0x0000078005057812 */ /* 0x002fca00078eb8ff */
[----:B------:R2:W-:Y:S02]  /*0480*/  STS [UR8+0x8], R5 ;  /* 0x00000805ff007988 */ /* 0x0005e40008000808 */
.L_x_9:
[----:B------:R-:W-:Y:S05]  /*0490*/  @P2 BRA `(.L_x_11) ;  /* 0x0000000000282947 */ /* 0x000fea0003800000 */
[----:B-12---:R-:W1:Y:S02]  /*04a0*/  LDS R5, [UR8+0x8] ;  /* 0x00000808ff057984 */ /* 0x006e640008000800 */
[----:B-1----:R-:W-:-:S05]  /*04b0*/  LOP3.LUT R5, R5, 0x1800, RZ, 0xb8, !PT ;  /* 0x0000180005057812 */ /* 0x002fca00078eb8ff */
[----:B------:R5:W-:Y:S02]  /*04c0*/  STS [UR8+0x8], R5 ;  /* 0x00000805ff007988 */ /* 0x000be40008000808 */
.L_x_10:
[----:B------:R-:W-:Y:S05]  /*04d0*/  @P2 BREAK B0 ;  /* 0x0000000000002942 */ /* 0x000fea0003800000 */
[----:B------:R-:W-:Y:S05]  /*04e0*/  @P2 BRA `(.L_x_12) ;  /* 0x0000000000242947 */ /* 0x000fea0003800000 */
[----:B-1-3--:R-:W1:Y:S01]  /*04f0*/  LDS R6, [UR8+0x8] ;  /* 0x00000808ff067984 */ /* 0x00ae620008000800 */
[----:B--2-45:R-:W-:-:S05]  /*0500*/  IMAD.MOV.U32 R5, RZ, RZ, 0x6000 ;  /* 0x00006000ff057424 */ /* 0x034fca00078e00ff */
[----:B-1----:R-:W-:-:S04]  /*0510*/  LOP3.LUT R5, R6, 0x6000, R5, 0xd8, !PT ;  /* 0x0000600006057812 */ /* 0x002fc800078ed805 */
[----:B------:R-:W-:-:S05]  /*0520*/  LOP3.LUT R5, R5, 0x400000, RZ, 0xb8, !PT ;  /* 0x0040000005057812 */ /* 0x000fca00078eb8ff */
[----:B------:R3:W-:Y:S02]  /*0530*/  STS [UR8+0x8], R5 ;  /* 0x00000805ff007988 */ /* 0x0007e40008000808 */
.L_x_11:
[----:B------:R-:W-:Y:S05]  /*0540*/  BSYNC B0 ;  /* 0x0000000000007941 */ /* 0x000fea0003800000 */
.L_x_7:
[----:B-123--:R-:W1:Y:S02]  /*0550*/  @!P2 LDS R5, [UR8+0x8] ;  /* 0x00000808ff05a984 */ /* 0x00ee640008000800 */
[----:B-1----:R-:W-:-:S05]  /*0560*/  @!P2 LOP3.LUT R5, R5, 0x8000, RZ, 0xb8, !PT ;  /* 0x000080000505a812 */ /* 0x002fca00078eb8ff */
[----:B------:R1:W-:Y:S02]  /*0570*/  @!P2 STS [UR8+0x8], R5 ;  /* 0x00000805ff00a988 */ /* 0x0003e40008000808 */
.L_x_12:
[----:B------:R-:W-:Y:S05]  /*0580*/  BSYNC B1 ;  /* 0x0000000000017941 */ /* 0x000fea0003800000 */
.L_x_6:
[----:B------:R-:W-:Y:S05]  /*0590*/  WARPSYNC.ALL ;  /* 0x0000000000007948 */ /* 0x000fea0003800000 */
[----:B------:R-:W-:Y:S05]  /*05a0*/  @P0 BRA `(.L_x_13) ;  /* 0x0000000000280947 */ /* 0x000fea0003800000 */
[----:B-12345:R-:W1:Y:S01]  /*05b0*/  S2R R5, SR_LANEID ;  /* 0x0000000000057919 */ /* 0x03ee620000000000 */
[----:B------:R-:W-:Y:S05]  /*05c0*/  WARPSYNC.ALL ;  /* 0x0000000000007948 */ /* 0x000fea0003800000 */
[----:B-1----:R-:W-:-:S05]  /*05d0*/  IMAD.SHL.U32 R5, R5, 0x4, RZ ;  /* 0x0000000405057824 */ /* 0x002fca00078e00ff */
[----:B------:R-:W1:Y:S01]  /*05e0*/  LDS R11, [R5+UR8] ;  /* 0x00000008050b7984 */ /* 0x000e620008000800 */
[----:B------:R-:W-:-:S05]  /*05f0*/  IADD3 R6, P1, R5, UR16, RZ ;  /* 0x0000001005067c10 */ /* 0x000fca000ff3e0ff */
[----:B------:R-:W-:-:S05]  /*0600*/  IMAD.X R7, RZ, RZ, UR17, P1 ;  /* 0x00000011ff077e24 */ /* 0x000fca00088e06ff */
[----:B-1----:R1:W2:Y:S01]  /*0610*/  ATOMG.E.EXCH.STRONG.GPU PT, RZ, [R6], R11 ;  /* 0x0000000b06ff73a8 */ /* 0x0022a200041ee100 */
[----:B------:R-:W-:-:S04]  /*0620*/  DEPBAR {5,4,3,2,1,0} ;  /* 0x0000003f0000791a */ /* 0x000fc80000000000 */
[----:B------:R1:W-:Y:S01]  /*0630*/  UTMACCTL.IV [UR16] ;  /* 0x00000000100079b9 */ /* 0x0003e20008000000 */
[----:B------:R-:W-:Y:S01]  /*0640*/  NOP ;  /* 0x0000000000007918 */ /* 0x000fe20000000000 */
.L_x_13:
[----:B------:R-:W-:Y:S05]  /*0650*/  @P0 BRA `(.L_x_14) ;  /* 0x00000000000c0947 */ /* 0x000fea0003800000 */
[----:B------:R0:W-:Y:S01]  /*0660*/  UTMACMDFLUSH ;  /* 0x00000000000079b7 */ /* 0x0001e20000000000 */
[----:B------:R-:W-:Y:S05]  /*0670*/  @P0 BRA `(.L_x_14) ;  /* 0x0000000000040947 */ /* 0x000fea0003800000 */
[----:B------:R-:W-:-:S04]  /*0680*/  DEPBAR.LE SB0, 0x0 ;  /* 0x000080000000791a */ /* 0x000fc80000000000 */
.L_x_14:
[----:B------:R-:W-:Y:S05]  /*0690*/  WARPSYNC.ALL ;  /* 0x0000000000007948 */ /* 0x000fea0003800000 */
[----:B--2---:R-:W-:Y:S06]  /*06a0*/  BAR.SYNC.DEFER_BLOCKING 0x0 ;  /* 0x0000000000007b1d */ /* 0x004fec0000010000 */
[----:B------:R-:W-:Y:S02]  /*06b0*/  BSSY B1, `(.L_x_15) ;  /* 0x000000b000017945 */ /* 0x000fe40003800000 */
[----:B------:R-:W-:Y:S06]  /*06c0*/  BAR.SYNC.DEFER_BLOCKING 0x0 ;  /* 0x0000000000007b1d */ /* 0x000fec0000010000 */
[----:B------:R2:W-:Y:S01]  /*06d0*/  @!P0 STS [R4], RZ ;  /* 0x000000ff04008388 */ /* 0x0005e20000000800 */
[----:B------:R-:W-:Y:S01]  /*06e0*/  NOP ;  /* 0x0000000000007918 */ /* 0x000fe20000000000 */
[----:B------:R-:W-:Y:S05]  /*06f0*/  @P2 BRA `(.L_x_16) ;  /* 0x0000000000182947 */ /* 0x000fea0003800000 */
[----:B-1-345:R-:W1:Y:S01]  /*0700*/  LDS R5, [UR8+0x8] ;  /* 0x00000808ff057984 */ /* 0x03ae620008000800 */
[----:B------:R-:W3:Y:S01]  /*0710*/  LDC.64 R10, c[0x0][0x218] ;  /* 0x00008600ff0a7b82 */ /* 0x000ee20000000a00 */
[----:B------:R-:W-:Y:S02]  /*0720*/  IMAD.MOV.U32 R6, RZ, RZ, 0x70 ;  /* 0x00000070ff067424 */ /* 0x000fe400078e00ff */
[----:B---3--:R3:W-:Y:S03]  /*0730*/  STS.64 [UR8], R10 ;  /* 0x0000000aff007988 */ /* 0x0087e60008000a08 */
[----:B-1----:R-:W-:-:S05]  /*0740*/  LOP3.LUT R5, R5, 0x10, R6, 0xd8, !PT ;  /* 0x0000001005057812 */ /* 0x002fca00078ed806 */
[----:B------:R3:W-:Y:S02]  /*0750*/  STS [UR8+0x8], R5 ;  /* 0x00000805ff007988 */ /* 0x0007e40008000808 */
.L_x_16:
[----:B-1----:R-:W-:Y:S05]  /*0760*/  BSYNC B1 ;  /* 0x0000000000017941 */ /* 0x002fea0003800000 */
.L_x_15:
[----:B------:R-:W-:Y:S04]  /*0770*/  BSSY B2, `(.L_x_17) ;  /* 0x000000f000027945 */ /* 0x000fe80003800000 */
[----:B------:R-:W-:Y:S04]  /*0780*/  BSSY B1, `(.L_x_18) ;  /* 0x000000c000017945 */ /* 0x000fe80003800000 */
[----:B------:R-:W-:Y:S05]  /*0790*/  @P2 BRA `(.L_x_19) ;  /* 0x0000000000282947 */ /* 0x000fea0003800000 */
[----:B---345:R-:W1:Y:S01]  /*07a0*/  LDS R5, [UR8+0x34] ;  /* 0x00003408ff057984 */ /* 0x038e620008000800 */
[----:B------:R-:W-:Y:S01]  /*07b0*/  IMAD.MOV.U32 R6, RZ, RZ, 0x7f000000 ;  /* 0x7f000000ff067424 */ /* 0x000fe200078e00ff */
[----:B------:R-:W-:Y:S05]  /*07c0*/  @P2 BREAK B1 ;  /* 0x0000000000012942 */ /* 0x000fea0003800000 */
[----:B-1----:R-:W-:-:S05]  /*07d0*/  LOP3.LUT R5, R5, 0xff000000, R6, 0xb8, !PT ;  /* 0xff00000005057812 */ /* 0x002fca00078eb806 */
[----:B------:R1:W-:Y:S01]  /*07e0*/  STS [UR8+0x34], R5 ;  /* 0x00003405ff007988 */ /* 0x0003e20008000808 */
[----:B------:R-:W-:Y:S05]  /*07f0*/  @P2 BRA `(.L_x_20) ;  /* 0x0000000000182947 */ /* 0x000fea0003800000 */
[----:B------:R-:W3:Y:S01]  /*0800*/  LDS R6, [UR8+0x38] ;  /* 0x00003808ff067984 */ /* 0x000ee20008000800 */
[----:B-1----:R-:W-:-:S05]  /*0810*/  IMAD.MOV.U32 R5, RZ, RZ, 0x3f ;  /* 0x0000003fff057424 */ /* 0x002fca00078e00ff */
[----:B---3--:R-:W-:-:S05]  /*0820*/  LOP3.LUT R5, R6, 0xff, R5, 0xb8, !PT ;  /* 0x000000ff06057812 */ /* 0x008fca00078eb805 */
[----:B------:R1:W-:Y:S02]  /*0830*/  STS [UR8+0x38], R5 ;  /* 0x00003805ff007988 */ /* 0x0003e40008000808 */
.L_x_19:
[----:B------:R-:W-:Y:S05]  /*0840*/  BSYNC B1 ;  /* 0x0000000000017941 */ /* 0x000fea0003800000 */
.L_x_18:
[----:B------:R1:W-:Y:S02]  /*0850*/  @!P2 STS [UR8+0x20], R8 ;  /* 0x00002008ff00a988 */ /* 0x0003e40008000808 */
.L_x_20:
[----:B------:R-:W-:Y:S05]  /*0860*/  BSYNC B2 ;  /* 0x0000000000027941 */ /* 0x000fea0003800000 */
.L_x_17:
[----:B------:R-:W-:Y:S05]  /*0870*/  WARPSYNC.ALL ;  /* 0x0000000000007948 */ /* 0x000fea0003800000 */
[----:B-1-345:R-:W1:Y:S01]  /*0880*/  LDC R5, c[0x0][0x22c] ;  /* 0x00008b00ff057b82 */ /* 0x03ae620000000800 */
[----:B------:R-:W-:Y:S01]  /*0890*/  BSSY B2, `(.L_x_21) ;  /* 0x000000b000027945 */ /* 0x000fe20003800000 */
[----:B-1----:R-:W-:-:S03]  /*08a0*/  VIADD R5, R5, 0xffffffff ;  /* 0xffffffff05057836 */ /* 0x002fc60000000000 */
[----:B------:R-:W-:Y:S05]  /*08b0*/  @P2 BRA `(.L_x_22) ;  /* 0x0000000000202947 */ /* 0x000fea0003800000 */
[----:B------:R-:W1:Y:S01]  /*08c0*/  LDS R6, [UR8+0x1c] ;  /* 0x00001c08ff067984 */ /* 0x000e620008000800 */
[----:B------:R-:W3:Y:S03]  /*08d0*/  LDC.64 R14, c[0x0][0x240] ;  /* 0x00009000ff0e7b82 */ /* 0x000ee60000000a00 */
[----:B------:R4:W-:Y:S01]  /*08e0*/  STS [UR8+0x24], R5 ;  /* 0x00002405ff007988 */ /* 0x0009e20008000808 */
[--C-:B---3--:R-:W-:Y:S02]  /*08f0*/  SHF.R.U32.HI R11, RZ, 0x4, R15.reuse ;  /* 0x00000004ff0b7819 */ /* 0x108fe4000001160f */
[----:B------:R-:W-:-:S05]  /*0900*/  SHF.R.U64 R7, R14, 0x4, R15 ;  /* 0x000000040e077819 */ /* 0x000fca000000120f */
[----:B------:R4:W-:Y:S01]  /*0910*/  STS [UR8+0xc], R7 ;  /* 0x00000c07ff007988 */ /* 0x0009e20008000808 */
[----:B-1----:R-:W-:-:S05]  /*0920*/  LOP3.LUT R6, R6, 0xf, R11, 0xb8, !PT ;  /* 0x0000000f06067812 */ /* 0x002fca00078eb80b */
[----:B------:R4:W-:Y:S02]  /*0930*/  STS [UR8+0x1c], R6 ;  /* 0x00001c06ff007988 */ /* 0x0009e40008000808 */
.L_x_22:
[----:B------:R-:W-:Y:S05]  /*0940*/  BSYNC B2 ;  /* 0x0000000000027941 */ /* 0x000fea0003800000 */
.L_x_21:
[----:B------:R-:W-:Y:S04]  /*0950*/  BSSY B3, `(.L_x_23) ;  /* 0x000001d000037945 */ /* 0x000fe80003800000 */
[----:B------:R-:W-:Y:S04]  /*0960*/  BSSY B2, `(.L_x_24) ;  /* 0x0000018000027945 */ /* 0x000fe80003800000 */
[----:B------:R-:W-:Y:S05]  /*0970*/  @P2 BRA `(.L_x_25) ;  /* 0x00000000001c2947 */ /* 0x000fea0003800000 */
[----:B----4-:R-:W1:Y:S02]  /*0980*/  LDS R6, [UR8+0x34] ;  /* 0x00003408ff067984 */ /* 0x010e640008000800 */
[----:B-1----:R-:W-:-:S05]  /*0990*/  LOP3.LUT R6, R6, 0x7, RZ, 0xb8, !PT ;  /* 0x0000000706067812 */ /* 0x002fca00078eb8ff */
[----:B------:R1:W-:Y:S01]  /*09a0*/  STS [UR8+0x34], R6 ;  /* 0x00003406ff007988 */ /* 0x0003e20008000808 */
[----:B------:R-:W-:Y:S05]  /*09b0*/  @P2 BRA `(.L_x_26) ;  /* 0x00000000001c2947 */ /* 0x000fea0003800000 */
[----:B-1----:R-:W1:Y:S02]  /*09c0*/  LDS R6, [UR8+0x34] ;  /* 0x00003408ff067984 */ /* 0x002e640008000800 */
[----:B-1----:R-:W-:-:S05]  /*09d0*/  LOP3.LUT R6, R6, 0x38, RZ, 0xb8, !PT ;  /* 0x0000003806067812 */ /* 0x002fca00078eb8ff */
[----:B------:R1:W-:Y:S02]  /*09e0*/  STS [UR8+0x34], R6 ;  /* 0x00003406ff007988 */ /* 0x0003e40008000808 */
.L_x_25:
[----:B------:R-:W-:Y:S05]  /*09f0*/  @P2 BRA `(.L_x_27) ;  /* 0x00000000001c2947 */ /* 0x000fea0003800000 */
[----:B-1--4-:R-:W1:Y:S02]  /*0a00*/  LDS R6, [UR8+0x8] ;  /* 0x00000808ff067984 */ /* 0x012e640008000800 */
[----:B-1----:R-:W-:-:S05]  /*0a10*/  LOP3.LUT R6, R6, 0x780, RZ, 0xb8, !PT ;  /* 0x0000078006067812 */ /* 0x002fca00078eb8ff */
[----:B------:R3:W-:Y:S02]  /*0a20*/  STS [UR8+0x8], R6 ;  /* 0x00000806ff007988 */ /* 0x0007e40008000808 */
.L_x_26:
[----:B------:R-:W-:Y:S05]  /*0a30*/  @P2 BRA `(.L_x_28) ;  /* 0x0000000000282947 */ /* 0x000fea0003800000 */
[----:B-1-3--:R-:W1:Y:S02]  /*0a40*/  LDS R6, [UR8+0x8] ;  /* 0x00000808ff067984 */ /* 0x00ae640008000800 */
[----:B-1----:R-:W-:-:S05]  /*0a50*/  LOP3.LUT R6, R6, 0x1800, RZ, 0xb8, !PT ;  /* 0x0000180006067812 */ /* 0x002fca00078eb8ff */
[----:B------:R3:W-:Y:S02]  /*0a60*/  STS [UR8+0x8], R6 ;  /* 0x00000806ff007988 */ /* 0x0007e40008000808 */
.L_x_27:
[----:B------:R-:W-:Y:S05]  /*0a70*/  @P2 BREAK B2 ;  /* 0x0000000000022942 */ /* 0x000fea0003800000 */
[----:B------:R-:W-:Y:S05]  /*0a80*/  @P2 BRA `(.L_x_29) ;  /* 0x0000000000242947 */ /* 0x000fea0003800000 */
[----:B-1-34-:R-:W1:Y:S01]  /*0a90*/  LDS R6, [UR8+0x8] ;  /* 0x00000808ff067984 */ /* 0x01ae620008000800 */
[----:B------:R-:W-:-:S05]  /*0aa0*/  IMAD.MOV.U32 R7, RZ, RZ, 0x6000 ;  /* 0x00006000ff077424 */ /* 0x000fca00078e00ff */
[----:B-1----:R-:W-:-:S04]  /*0ab0*/  LOP3.LUT R6, R6, 0x6000, R7, 0xd8, !PT ;  /* 0x0000600006067812 */ /* 0x002fc800078ed807 */
[----:B------:R-:W-:-:S05]  /*0ac0*/  LOP3.LUT R6, R6, 0x400000, RZ, 0xb8, !PT ;  /* 0x0040000006067812 */ /* 0x000fca00078eb8ff */
[----:B------:R4:W-:Y:S02]  /*0ad0*/  STS [UR8+0x8], R6 ;  /* 0x00000806ff007988 */ /* 0x0009e40008000808 */
.L_x_28:
[----:B------:R-:W-:Y:S05]  /*0ae0*/  BSYNC B2 ;  /* 0x0000000000027941 */ /* 0x000fea0003800000 */
.L_x_24:
[----:B-1-34-:R-:W1:Y:S02]  /*0af0*/  @!P2 LDS R6, [UR8+0x8] ;  /* 0x00000808ff06a984 */ /* 0x01ae640008000800 */
[----:B-1----:R-:W-:-:S05]  /*0b00*/  @!P2 LOP3.LUT R6, R6, 0x8000, RZ, 0xb8, !PT ;  /* 0x000080000606a812 */ /* 0x002fca00078eb8ff */
[----:B------:R5:W-:Y:S02]  /*0b10*/  @!P2 STS [UR8+0x8], R6 ;  /* 0x00000806ff00a988 */ /* 0x000be40008000808 */
.L_x_29:
[----:B------:R-:W-:Y:S05]  /*0b20*/  BSYNC B3 ;  /* 0x0000000000037941 */ /* 0x000fea0003800000 */
.L_x_23:
[----:B------:R-:W-:Y:S05]  /*0b30*/  WARPSYNC.ALL ;  /* 0x0000000000007948 */ /* 0x000fea0003800000 */
[----:B------:R-:W-:-:S04]  /*0b40*/  UIADD3 UR19, UR4, 0x80, URZ ;  /* 0x0000008004137890 */ /* 0x000fc8000fffe03f */
[----:B------:R-:W-:-:S04]  /*0b50*/  UIADD3 UR18, UP0, UR19, UR20, URZ ;  /* 0x0000001413127290 */ /* 0x000fc8000ff1e03f */
[----:B------:R-:W-:Y:S01]  /*0b60*/  ULEA.HI.X.SX32 UR19, UR19, UR21, 0x1, UP0 ;  /* 0x0000001513137291 */ /* 0x000fe200080f0e3f */
[----:B------:R-:W-:Y:S11]  /*0b70*/  @P0 BRA `(.L_x_30) ;  /* 0x0000000000280947 */ /* 0x000ff60003800000 */
[----:B-1-345:R-:W1:Y:S01]  /*0b80*/  S2R R6, SR_LANEID ;  /* 0x0000000000067919 */ /* 0x03ae620000000000 */
[----:B------:R-:W-:Y:S05]  /*0b90*/  WARPSYNC.ALL ;  /* 0x0000000000007948 */ /* 0x000fea0003800000 */
[----:B-1----:R-:W-:-:S05]  /*0ba0*/  IMAD.SHL.U32 R8, R6, 0x4, RZ ;  /* 0x0000000406087824 */ /* 0x002fca00078e00ff */
[----:B------:R-:W1:Y:S01]  /*0bb0*/  LDS R11, [R8+UR8] ;  /* 0x00000008080b7984 */ /* 0x000e620008000800 */
[----:B------:R-:W-:-:S05]  /*0bc0*/  IADD3 R6, P1, R8, UR18, RZ ;  /* 0x0000001208067c10 */ /* 0x000fca000ff3e0ff */
[----:B------:R-:W-:-:S05]  /*0bd0*/  IMAD.X R7, RZ, RZ, UR19, P1 ;  /* 0x00000013ff077e24 */ /* 0x000fca00088e06ff */
[----:B-1----:R1:W3:Y:S01]  /*0be0*/  ATOMG.E.EXCH.STRONG.GPU PT, RZ, [R6], R11 ;  /* 0x0000000b06ff73a8 */ /* 0x0022e200041ee100 */
[----:B------:R-:W-:-:S04]  /*0bf0*/  DEPBAR {5,4,3,2,1,0} ;  /* 0x0000003f0000791a */ /* 0x000fc80000000000 */
[----:B------:R1:W-:Y:S01]  /*0c00*/  UTMACCTL.IV [UR18] ;  /* 0x00000000120079b9 */ /* 0x0003e20008000000 */
[----:B------:R-:W-:Y:S01]  /*0c10*/  NOP ;  /* 0x0000000000007918 */ /* 0x000fe20000000000 */
.L_x_30:
[----:B------:R-:W-:Y:S05]  /*0c20*/  @P0 BRA `(.L_x_31) ;  /* 0x00000000000c0947 */ /* 0x000fea0003800000 */
[----:B------:R0:W-:Y:S01]  /*0c30*/  UTMACMDFLUSH ;  /* 0x00000000000079b7 */ /* 0x0001e20000000000 */
[----:B------:R-:W-:Y:S05]  /*0c40*/  @P0 BRA `(.L_x_31) ;  /* 0x0000000000040947 */ /* 0x000fea0003800000 */
[----:B------:R-:W-:-:S04]  /*0c50*/  DEPBAR.LE SB0, 0x0 ;  /* 0x000080000000791a */ /* 0x000fc80000000000 */
.L_x_31:
[----:B------:R-:W-:Y:S05]  /*0c60*/  WARPSYNC.ALL ;  /* 0x0000000000007948 */ /* 0x000fea0003800000 */
[----:B---3--:R-:W-:Y:S06]  /*0c70*/  BAR.SYNC.DEFER_BLOCKING 0x0 ;  /* 0x0000000000007b1d */ /* 0x008fec0000010000 */
[----:B------:R-:W-:Y:S02]  /*0c80*/  BSSY B3, `(.L_x_32) ;  /* 0x000000b000037945 */ /* 0x000fe40003800000 */
[----:B------:R-:W-:Y:S06]  /*0c90*/  BAR.SYNC.DEFER_BLOCKING 0x0 ;  /* 0x0000000000007b1d */ /* 0x000fec0000010000 */
[----:B------:R3:W-:Y:S01]  /*0ca0*/  @!P0 STS [R4], RZ ;  /* 0x000000ff04008388 */ /* 0x0007e20000000800 */
[----:B------:R-:W-:Y:S01]  /*0cb0*/  NOP ;  /* 0x0000000000007918 */ /* 0x000fe20000000000 */
[----:B------:R-:W-:Y:S05]  /*0cc0*/  @P2 BRA `(.L_x_33) ;  /* 0x0000000000182947 */ /* 0x000fea0003800000 */
[----:B--23--:R-:W2:Y:S01]  /*0cd0*/  LDS R4, [UR8+0x8] ;  /* 0x00000808ff047984 */ /* 0x00cea20008000800 */
[----:B-1----:R-:W1:Y:S01]  /*0ce0*/  LDC.64 R10, c[0x0][0x220] ;  /* 0x00008800ff0a7b82 */ /* 0x002e620000000a00 */
[----:B----4-:R-:W-:Y:S02]  /*0cf0*/  IMAD.MOV.U32 R7, RZ, RZ, 0x70 ;  /* 0x00000070ff077424 */ /* 0x010fe400078e00ff */
[----:B-1----:R1:W-:Y:S03]  /*0d00*/  STS.64 [UR8], R10 ;  /* 0x0000000aff007988 */ /* 0x0023e60008000a08 */
[----:B--2---:R-:W-:-:S05]  /*0d10*/  LOP3.LUT R4, R4, 0x10, R7, 0xd8, !PT ;  /* 0x0000001004047812 */ /* 0x004fca00078ed807 */
[----:B------:R1:W-:Y:S02]  /*0d20*/  STS [UR8+0x8], R4 ;  /* 0x00000804ff007988 */ /* 0x0003e40008000808 */
.L_x_33:
[----:B-1----:R-:W-:Y:S05]  /*0d30*/  BSYNC B3 ;  /* 0x0000000000037941 */ /* 0x002fea0003800000 */
.L_x_32:
[----:B------:R-:W-:Y:S04]  /*0d40*/  BSSY B3, `(.L_x_34) ;  /* 0x0000033000037945 */ /* 0x000fe80003800000 */
[----:B------:R-:W-:Y:S04]  /*0d50*/  BSSY B4, `(.L_x_35) ;  /* 0x000002e000047945 */ /* 0x000fe80003800000 */
[----:B------:R-:W-:Y:S05]  /*0d60*/  @P2 BRA `(.L_x_36) ;  /* 0x0000000000242947 */ /* 0x000fea0003800000 */
[----:B--23--:R-:W1:Y:S01]  /*0d70*/  LDS R4, [UR8+0x34] ;  /* 0x00003408ff047984 */ /* 0x00ce620008000800 */
[----:B----4-:R-:W-:-:S05]  /*0d80*/  IMAD.MOV.U32 R7, RZ, RZ, 0x3f000000 ;  /* 0x3f000000ff077424 */ /* 0x010fca00078e00ff */
[----:B-1----:R-:W-:-:S05]  /*0d90*/  LOP3.LUT R4, R4, 0xff000000, R7, 0xb8, !PT ;  /* 0xff00000004047812 */ /* 0x002fca00078eb807 */
[----:B------:R1:W-:Y:S01]  /*0da0*/  STS [UR8+0x34], R4 ;  /* 0x00003404ff007988 */ /* 0x0003e20008000808 */
[----:B------:R-:W-:Y:S05]  /*0db0*/  @P2 BRA `(.L_x_37) ;  /* 0x0000000000182947 */ /* 0x000fea0003800000 */
[----:B-1----:R-:W1:Y:S01]  /*0dc0*/  LDS R4, [UR8+0x38] ;  /* 0x00003808ff047984 */ /* 0x002e620008000800 */
[----:B------:R-:W-:-:S05]  /*0dd0*/  IMAD.MOV.U32 R7, RZ, RZ, 0xff ;  /* 0x000000ffff077424 */ /* 0x000fca00078e00ff */
[----:B-1----:R-:W-:-:S05]  /*0de0*/  LOP3.LUT R4, R4, 0xff, R7, 0xb8, !PT ;  /* 0x000000ff04047812 */ /* 0x002fca00078eb807 */
[----:B------:R1:W-:Y:S02]  /*0df0*/  STS [UR8+0x38], R4 ;  /* 0x00003804ff007988 */ /* 0x0003e40008000808 */
.L_x_36:
[----:B------:R-:W-:Y:S05]  /*0e00*/  @P2 BRA `(.L_x_38) ;  /* 0x00000000000c2947 */ /* 0x000fea0003800000 */
[----:B------:R1:W-:Y:S02]  /*0e10*/  STS [UR8+0x20], R5 ;  /* 0x00002005ff007988 */ /* 0x0003e40008000808 */
.L_x_37:
[----:B------:R-:W-:Y:S05]  /*0e20*/  @P2 BRA `(.L_x_39) ;  /* 0x0000000000242947 */ /* 0x000fea0003800000 */
[----:B------:R1:W-:Y:S02]  /*0e30*/  STS [UR8+0x24], R3 ;  /* 0x00002403ff007988 */ /* 0x0003e40008000808 */
.L_x_38:
[----:B------:R-:W-:Y:S05]  /*0e40*/  @P2 BRA `(.L_x_40) ;  /* 0x00000000002c2947 */ /* 0x000fea0003800000 */
[----:B-1----:R-:W1:Y:S01]  /*0e50*/  LDS R3, [UR8+0x1c] ;  /* 0x00001c08ff037984 */ /* 0x002e620008000800 */
[----:B--234-:R-:W5:Y:S02]  /*0e60*/  LDC.64 R4, c[0x0][0x248] ;  /* 0x00009200ff047b82 */ /* 0x01cf640000000a00 */
[--C-:B-----5:R-:W-:Y:S02]  /*0e70*/  SHF.R.U32.HI R6, RZ, 0x4, R5.reuse ;  /* 0x00000004ff067819 */ /* 0x120fe40000011605 */
[----:B------:R-:W-:-:S05]  /*0e80*/  SHF.R.U64 R4, R4, 0x4, R5 ;  /* 0x0000000404047819 */ /* 0x000fca0000001205 */
[----:B------:R2:W-:Y:S01]  /*0e90*/  STS [UR8+0xc], R4 ;  /* 0x00000c04ff007988 */ /* 0x0005e20008000808 */
[----:B-1----:R-:W-:-:S05]  /*0ea0*/  LOP3.LUT R3, R3, 0xf, R6, 0xb8, !PT ;  /* 0x0000000f03037812 */ /* 0x002fca00078eb806 */
[----:B------:R2:W-:Y:S02]  /*0eb0*/  STS [UR8+0x1c], R3 ;  /* 0x00001c03ff007988 */ /* 0x0005e40008000808 */
.L_x_39:
[----:B------:R-:W-:Y:S05]  /*0ec0*/  @P2 BRA `(.L_x_41) ;  /* 0x00000000001c2947 */ /* 0x000fea0003800000 */
[----:B--2---:R-:W2:Y:S02]  /*0ed0*/  LDS R3, [UR8+0x34] ;  /* 0x00003408ff037984 */ /* 0x004ea40008000800 */
[----:B--2---:R-:W-:-:S05]  /*0ee0*/  LOP3.LUT R3, R3, 0x7, RZ, 0xb8, !PT ;  /* 0x0000000703037812 */ /* 0x004fca00078eb8ff */
[----:B------:R2:W-:Y:S02]  /*0ef0*/  STS [UR8+0x34], R3 ;  /* 0x00003403ff007988 */ /* 0x0005e40008000808 */
.L_x_40:
[----:B------:R-:W-:Y:S05]  /*0f00*/  @P2 BRA `(.L_x_42) ;  /* 0x00000000001c2947 */ /* 0x000fea0003800000 */
[----:B-12---:R-:W1:Y:S02]  /*0f10*/  LDS R3, [UR8+0x34] ;  /* 0x00003408ff037984 */ /* 0x006e640008000800 */
[----:B-1----:R-:W-:-:S05]  /*0f20*/  LOP3.LUT R3, R3, 0x38, RZ, 0xb8, !PT ;  /* 0x0000003803037812 */ /* 0x002fca00078eb8ff */
[----:B------:R1:W-:Y:S02]  /*0f30*/  STS [UR8+0x34], R3 ;  /* 0x00003403ff007988 */ /* 0x0003e40008000808 */
.L_x_41:
[----:B------:R-:W-:Y:S05]  /*0f40*/  @P2 BRA `(.L_x_43) ;  /* 0x00000000001c2947 */ /* 0x000fea0003800000 */
[----:B-12---:R-:W1:Y:S02]  /*0f50*/  LDS R3, [UR8+0x8] ;  /* 0x00000808ff037984 */ /* 0x006e640008000800 */
[----:B-1----:R-:W-:-:S05]  /*0f60*/  LOP3.LUT R3, R3, 0x780, RZ, 0xb8, !PT ;  /* 0x0000078003037812 */ /* 0x002fca00078eb8ff */
[----:B------:R1:W-:Y:S02]  /*0f70*/  STS [UR8+0x8], R3 ;  /* 0x00000803ff007988 */ /* 0x0003e40008000808 */
.L_x_42:
[----:B------:R-:W-:Y:S05]  /*0f80*/  @P2 BRA `(.L_x_44) ;  /* 0x0000000000282947 */ /* 0x000fea0003800000 */
[----:B-12---:R-:W1:Y:S02]  /*0f90*/  LDS R3, [UR8+0x8] ;  /* 0x00000808ff037984 */ /* 0x006e640008000800 */
[----:B-1----:R-:W-:-:S05]  /*0fa0*/  LOP3.LUT R3, R3, 0x1800, RZ, 0xb8, !PT ;  /* 0x0000180003037812 */ /* 0x002fca00078eb8ff */
[----:B------:R1:W-:Y:S02]  /*0fb0*/  STS [UR8+0x8], R3 ;  /* 0x00000803ff007988 */ /* 0x0003e40008000808 */
.L_x_43:
[----:B------:R-:W-:Y:S05]  /*0fc0*/  @P2 BREAK B4 ;  /* 0x0000000000042942 */ /* 0x000fea0003800000 */
[----:B------:R-:W-:Y:S05]  /*0fd0*/  @P2 BRA `(.L_x_45) ;  /* 0x0000000000242947 */ /* 0x000fea0003800000 */
[----:B-12---:R-:W1:Y:S01]  /*0fe0*/  LDS R3, [UR8+0x8] ;  /* 0x00000808ff037984 */ /* 0x006e620008000800 */
[----:B---3--:R-:W-:-:S05]  /*0ff0*/  IMAD.MOV.U32 R4, RZ, RZ, 0x6000 ;  /* 0x00006000ff047424 */ /* 0x008fca00078e00ff */
[----:B-1----:R-:W-:-:S04]  /*1000*/  LOP3.LUT R3, R3, 0x4000, R4, 0xd8, !PT ;  /* 0x0000400003037812 */ /* 0x002fc800078ed804 */
[----:B------:R-:W-:-:S05]  /*1010*/  LOP3.LUT R3, R3, 0x400000, RZ, 0xb8, !PT ;  /* 0x0040000003037812 */ /* 0x000fca00078eb8ff */
[----:B------:R1:W-:Y:S02]  /*1020*/  STS [UR8+0x8], R3 ;  /* 0x00000803ff007988 */ /* 0x0003e40008000808 */
.L_x_44:
[----:B------:R-:W-:Y:S05]  /*1030*/  BSYNC B4 ;  /* 0x0000000000047941 */ /* 0x000fea0003800000 */
.L_x_35:
[----:B-12---:R-:W1:Y:S02]  /*1040*/  @!P2 LDS R3, [UR8+0x8] ;  /* 0x00000808ff03a984 */ /* 0x006e640008000800 */
[----:B-1----:R-:W-:-:S05]  /*1050*/  @!P2 LOP3.LUT R3, R3, 0x8000, RZ, 0xb8, !PT ;  /* 0x000080000303a812 */ /* 0x002fca00078eb8ff */
[----:B------:R1:W-:Y:S02]  /*1060*/  @!P2 STS [UR8+0x8], R3 ;  /* 0x00000803ff00a988 */ /* 0x0003e40008000808 */
.L_x_45:
[----:B------:R-:W-:Y:S05]  /*1070*/  BSYNC B3 ;  /* 0x0000000000037941 */ /* 0x000fea0003800000 */
.L_x_34:
[----:B------:R-:W-:Y:S05]  /*1080*/  WARPSYNC.ALL ;  /* 0x0000000000007948 */ /* 0x000fea0003800000 */
[----:B------:R-:W-:Y:S01]  /*1090*/  UIADD3 UR4, UR4, 0x100, URZ ;  /* 0x0000010004047890 */ /* 0x000fe2000fffe03f */
[----:B------:R-:W-:Y:S02]  /*10a0*/  ISETP.GE.AND P1, PT, R12, 0x1, PT ;  /* 0x000000010c00780c */ /* 0x000fe40003f26270 */
[----:B------:R-:W-:Y:S02]  /*10b0*/  CS2R R56, SRZ ;  /* 0x0000000000387805 */ /* 0x000fe4000001ff00 */
[----:B------:R-:W-:Y:S01]  /*10c0*/  CS2R R58, SRZ ;  /* 0x00000000003a7805 */ /* 0x000fe2000001ff00 */
[----:B------:R-:W-:Y:S01]  /*10d0*/  UIADD3 UR20, UP0, UR4, UR20, URZ ;  /* 0x0000001404147290 */ /* 0x000fe2000ff1e03f */
[----:B------:R-:W-:-:S02]  /*10e0*/  CS2R R60, SRZ ;  /* 0x00000000003c7805 */ /* 0x000fc4000001ff00 */
[----:B------:R-:W-:Y:S02]  /*10f0*/  CS2R R62, SRZ ;  /* 0x00000000003e7805 */ /* 0x000fe4000001ff00 */
[----:B------:R-:W-:Y:S01]  /*1100*/  CS2R R64, SRZ ;  /* 0x0000000000407805 */ /* 0x000fe2000001ff00 */
[----:B------:R-:W-:Y:S01]  /*1110*/  ULEA.HI.X.SX32 UR21, UR4, UR21, 0x1, UP0 ;  /* 0x0000001504157291 */ /* 0x000fe200080f0e3f */
[----:B------:R-:W-:Y:S02]  /*1120*/  CS2R R66, SRZ ;  /* 0x0000000000427805 */ /* 0x000fe4000001ff00 */
[----:B------:R-:W-:Y:S02]  /*1130*/  CS2R R68, SRZ ;  /* 0x0000000000447805 */ /* 0x000fe4000001ff00 */
[----:B------:R-:W-:Y:S02]  /*1140*/  CS2R R70, SRZ ;  /* 0x0000000000467805 */ /* 0x000fe4000001ff00 */
[----:B------:R-:W-:-:S02]  /*1150*/  CS2R R72, SRZ ;  /* 0x0000000000487805 */ /* 0x000fc4000001ff00 */
[----:B------:R-:W-:Y:S02]  /*1160*/  CS2R R74, SRZ ;  /* 0x00000000004a7805 */ /* 0x000fe4000001ff00 */
[----:B------:R-:W-:Y:S02]  /*1170*/  CS2R R76, SRZ ;  /* 0x00000000004c7805 */ /* 0x000fe4000001ff00 */
[----:B------:R-:W-:Y:S02]  /*1180*/  CS2R R78, SRZ ;  /* 0x00000000004e7805 */ /* 0x000fe4000001ff00 */
[----:B------:R-:W-:Y:S02]  /*1190*/  CS2R R80, SRZ ;  /* 0x0000000000507805 */ /* 0x000fe4000001ff00 */
[----:B------:R-:W-:Y:S02]  /*11a0*/  CS2R R82, SRZ ;  /* 0x0000000000527805 */ /* 0x000fe4000001ff00 */
[----:B------:R-:W-:-:S02]  /*11b0*/  CS2R R84, SRZ ;  /* 0x0000000000547805 */ /* 0x000fc4000001ff00 */
[----:B------:R-:W-:Y:S02]  /*11c0*/  CS2R R86, SRZ ;  /* 0x0000000000567805 */ /* 0x000fe4000001ff00 */
[----:B------:R-:W-:Y:S02]  /*11d0*/  CS2R R24, SRZ ;  /* 0x0000000000187805 */ /* 0x000fe4000001ff00 */
[----:B------:R-:W-:Y:S01]  /*11e0*/  CS2R R26, SRZ ;  /* 0x00000000001a7805 */ /* 0x000fe2000001ff00 */
[----:B------:R-:W-:Y:S01]  /*11f0*/  IMAD.MOV.U32 R28, RZ, RZ, RZ ;  /* 0x000000ffff1c7224 */ /* 0x000fe200078e00ff */
[----:B------:R-:W-:Y:S06]  /*1200*/  @P0 BRA `(.L_x_46) ;  /* 0x0000000000280947 */ /* 0x000fec0003800000 */
[----:B-12---:R-:W4:Y:S01]  /*1210*/  S2R R3, SR_LANEID ;  /* 0x0000000000037919 */ /* 0x006f220000000000 */
[----:B------:R-:W-:Y:S05]  /*1220*/  WARPSYNC.ALL ;  /* 0x0000000000007948 */ /* 0x000fea0003800000 */
[----:B----45:R-:W-:-:S05]  /*1230*/  IMAD.SHL.U32 R6, R3, 0x4, RZ ;  /* 0x0000000403067824 */ /* 0x030fca00078e00ff */
[----:B------:R-:W1:Y:S01]  /*1240*/  LDS R3, [R6+UR8] ;  /* 0x0000000806037984 */ /* 0x000e620008000800 */
[----:B---3--:R-:W-:-:S05]  /*1250*/  IADD3 R4, P3, R6, UR20, RZ ;  /* 0x0000001406047c10 */ /* 0x008fca000ff7e0ff */
[----:B------:R-:W-:-:S05]  /*1260*/  IMAD.X R5, RZ, RZ, UR21, P3 ;  /* 0x00000015ff057e24 */ /* 0x000fca00098e06ff */
[----:B-1----:R1:W2:Y:S01]  /*1270*/  ATOMG.E.EXCH.STRONG.GPU PT, RZ, [R4], R3 ;  /* 0x0000000304ff73a8 */ /* 0x0022a200041ee100 */
[----:B------:R-:W-:-:S04]  /*1280*/  DEPBAR {5,4,3,2,1,0} ;  /* 0x0000003f0000791a */ /* 0x000fc80000000000 */
[----:B------:R1:W-:Y:S01]  /*1290*/  UTMACCTL.IV [UR20] ;  /* 0x00000000140079b9 */ /* 0x0003e20008000000 */
[----:B------:R-:W-:Y:S01]  /*12a0*/  NOP ;  /* 0x0000000000007918 */ /* 0x000fe20000000000 */
.L_x_46:
[----:B------:R-:W-:Y:S05]  /*12b0*/  @P0 BRA `(.L_x_47) ;  /* 0x00000000000c0947 */ /* 0x000fea0003800000 */
[----:B------:R0:W-:Y:S01]  /*12c0*/  UTMACMDFLUSH ;  /* 0x00000000000079b7 */ /* 0x0001e20000000000 */
[----:B------:R-:W-:Y:S05]  /*12d0*/  @P0 BRA `(.L_x_47) ;  /* 0x0000000000040947 */ /* 0x000fea0003800000 */
[----:B------:R-:W-:-:S04]  /*12e0*/  DEPBAR.LE SB0, 0x0 ;  /* 0x000080000000791a */ /* 0x000fc80000000000 */
.L_x_47:
[----:B------:R-:W-:Y:S05]  /*12f0*/  WARPSYNC.ALL ;  /* 0x0000000000007948 */ /* 0x000fea0003800000 */
[----:B--2---:R-:W-:Y:S01]  /*1300*/  BAR.SYNC.DEFER_BLOCKING 0x0 ;  /* 0x0000000000007b1d */ /* 0x004fe20000010000 */
[----:B------:R-:W-:Y:S01]  /*1310*/  USHF.L.U32 UR11, UR22, 0x8, URZ ;  /* 0x00000008160b7899 */ /* 0x000fe2000800063f */
[----:B------:R-:W-:Y:S01]  /*1320*/  IMAD.MOV.U32 R29, RZ, RZ, RZ ;  /* 0x000000ffff1d7224 */ /* 0x000fe200078e00ff */
[----:B------:R-:W-:Y:S01]  /*1330*/  USHF.L.U32 UR31, UR23, 0x6, URZ ;  /* 0x00000006171f7899 */ /* 0x000fe2000800063f */
[----:B------:R-:W-:Y:S02]  /*1340*/  CS2R R30, SRZ ;  /* 0x00000000001e7805 */ /* 0x000fe4000001ff00 */
[----:B------:R-:W-:Y:S01]  /*1350*/  CS2R R32, SRZ ;  /* 0x0000000000207805 */ /* 0x000fe2000001ff00 */
[----:B------:R-:W-:Y:S01]  /*1360*/  VOTEU.ALL UP0, P2 ;  /* 0x00000000003f7886 */ /* 0x000fe20001000000 */
[----:B------:R-:W-:Y:S01]  /*1370*/  UMOV UR4, 0x1 ;  /* 0x0000000100047882 */ /* 0x000fe20000000000 */
[----:B------:R-:W-:-:S02]  /*1380*/  CS2R R34, SRZ ;  /* 0x0000000000227805 */ /* 0x000fc4000001ff00 */
[----:B------:R-:W-:Y:S02]  /*1390*/  CS2R R36, SRZ ;  /* 0x0000000000247805 */ /* 0x000fe4000001ff00 */
[----:B------:R-:W-:Y:S01]  /*13a0*/  CS2R R38, SRZ ;  /* 0x0000000000267805 */ /* 0x000fe2000001ff00 */
[----:B------:R-:W-:-:S04]  /*13b0*/  @!UP0 UIADD3 UR4, -UR4, 0x100000, URZ ;  /* 0x0010000004048890 */ /* 0x000fc8000fffe13f */
[----:B------:R-:W-:Y:S02]  /*13c0*/  @!UP0 USHF.L.U32 UR5, UR4, 0xb, URZ ;  /* 0x0000000b04058899 */ /* 0x000fe4000800063f */
[----:B------:R-:W-:Y:S01]  /*13d0*/  @!UP0 USHF.L.U32 UR4, UR4, 0x1, URZ ;  /* 0x0000000104048899 */ /* 0x000fe2000800063f */
[----:B------:R-:W-:Y:S01]  /*13e0*/  CS2R R40, SRZ ;  /* 0x0000000000287805 */ /* 0x000fe2000001ff00 */
[----:B------:R-:W-:Y:S01]  /*13f0*/  VOTEU.ALL UP0, P2 ;  /* 0x00000000003f7886 */ /* 0x000fe20001000000 */
[----:B------:R-:W-:Y:S02]  /*1400*/  CS2R R42, SRZ ;  /* 0x00000000002a7805 */ /* 0x000fe4000001ff00 */
[----:B------:R-:W-:Y:S02]  /*1410*/  CS2R R44, SRZ ;  /* 0x00000000002c7805 */ /* 0x000fe4000001ff00 */
[----:B------:R-:W-:Y:S02]  /*1420*/  CS2R R46, SRZ ;  /* 0x00000000002e7805 */ /* 0x000fe4000001ff00 */
[----:B------:R-:W-:-:S02]  /*1430*/  CS2R R48, SRZ ;  /* 0x0000000000307805 */ /* 0x000fc4000001ff00 */
[----:B------:R-:W-:Y:S02]  /*1440*/  CS2R R50, SRZ ;  /* 0x0000000000327805 */ /* 0x000fe4000001ff00 */
[----:B------:R-:W-:Y:S02]  /*1450*/  CS2R R52, SRZ ;  /* 0x0000000000347805 */ /* 0x000fe4000001ff00 */
[----:B------:R-:W-:Y:S01]  /*1460*/  CS2R R54, SRZ ;  /* 0x0000000000367805 */ /* 0x000fe2000001ff00 */
[----:B------:R-:W2:Y:S02]  /*1470*/  FENCE.VIEW.ASYNC.S ;  /* 0x00000000000073c6 */ /* 0x000ea40000000000 */
[----:B--2---:R2:W1:Y:S01]  /*1480*/  @!UP0 SYNCS.EXCH.64 URZ, [UR8+0xa000], UR4 ;  /* 0x00a00004083f85b2 */ /* 0x0044620008000100 */
[----:B------:R-:W-:Y:S05]  /*1490*/  @!P1 BRA `(.L_x_48) ;  /* 0x0000000400a09947 */ /* 0x000fea0003800000 */
[----:B--2---:R-:W-:Y:S01]  /*14a0*/  UIADD3 UR5, UR8, 0x8000, URZ ;  /* 0x0000800008057890 */ /* 0x004fe2000fffe03f */
[----:B-1----:R-:W-:Y:S01]  /*14b0*/  SHF.R.U32.HI R3, RZ, 0x5, R0 ;  /* 0x00000005ff037819 */ /* 0x002fe20000011600 */
[----:B------:R-:W-:Y:S01]  /*14c0*/  UMOV UR4, URZ ;  /* 0x0000003f00047c82 */ /* 0x000fe20008000000 */
[----:B------:R-:W-:Y:S01]  /*14d0*/  CS2R R56, SRZ ;  /* 0x0000000000387805 */ /* 0x000fe2000001ff00 */
[----:B------:R-:W-:Y:S01]  /*14e0*/  USHF.R.U32.HI UR5, URZ, 0x4, UR5 ;  /* 0x000000043f057899 */ /* 0x000fe20008011605 */
[----:B------:R-:W-:Y:S02]  /*14f0*/  R2UR UR40, R3 ;  /* 0x00000000032872ca */ /* 0x000fe400000e0000 */
[----:B------:R-:W-:Y:S02]  /*1500*/  CS2R R58, SRZ ;  /* 0x00000000003a7805 */ /* 0x000fe4000001ff00 */
[----:B------:R-:W-:Y:S01]  /*1510*/  CS2R R60, SRZ ;  /* 0x00000000003c7805 */ /* 0x000fe2000001ff00 */
[----:B------:R-:W-:Y:S01]  /*1520*/  USGXT.U32 UR6, UR5, 0xe ;  /* 0x0000000e0506789a */ /* 0x000fe20008000000 */
[----:B------:R-:W-:-:S02]  /*1530*/  CS2R R62, SRZ ;  /* 0x00000000003e7805 */ /* 0x000fc4000001ff00 */
[----:B------:R-:W-:Y:S02]  /*1540*/  CS2R R64, SRZ ;  /* 0x0000000000407805 */ /* 0x000fe4000001ff00 */
[----:B------:R-:W-:Y:S01]  /*1550*/  CS2R R66, SRZ ;  /* 0x0000000000427805 */ /* 0x000fe2000001ff00 */
[----:B------:R-:W-:Y:S01]  /*1560*/  UIADD3 UR14, UP0, UR6, 0x2, URZ ;  /* 0x00000002060e7890 */ /* 0x000fe2000ff1e03f */
[----:B------:R-:W-:Y:S02]  /*1570*/  CS2R R68, SRZ ;  /* 0x0000000000447805 */ /* 0x000fe4000001ff00 */
[----:B------:R-:W-:Y:S02]  /*1580*/  CS2R R70, SRZ ;  /* 0x0000000000467805 */ /* 0x000fe4000001ff00 */
[----:B------:R-:W-:Y:S01]  /*1590*/  CS2R R72, SRZ ;  /* 0x0000000000487805 */ /* 0x000fe2000001ff00 */
[----:B------:R-:W-:Y:S01]  /*15a0*/  UIADD3.X UR15, UR4, 0x40000040, URZ, UP0, !UPT ;  /* 0x40000040040f7890 */ /* 0x000fe200087fe43f */
        /* <DEDUP_REMOVED lines=22> */
[----:B------:R-:W-:Y:S01]  /*1710*/  CS2R R54, SRZ ;  /* 0x0000000000367805 */ /* 0x000fe2000001ff00 */
[----:B------:R-:W-:Y:S02]  /*1720*/  UIADD3.64 UR34, UR14, 0x2, URZ ;  /* 0x000000020e227897 */ /* 0x000fe4000fffe03f */
[----:B------:R-:W-:Y:S01]  /*1730*/  UIADD3.64 UR26, UR14, 0x4, URZ ;  /* 0x000000040e1a7897 */ /* 0x000fe2000fffe03f */
[----:B------:R-:W-:Y:S01]  /*1740*/  UMOV UR10, URZ ;  /* 0x0000003f000a7c82 */ /* 0x000fe20008000000 */
[----:B------:R-:W-:-:S10]  /*1750*/  UMOV UR7, 0x40000040 ;  /* 0x4000004000077882 */ /* 0x000fd40000000000 */
.L_x_50:
[----:B------:R-:W-:Y:S01]  /*1760*/  BAR.SYNC.DEFER_BLOCKING 0x0 ;  /* 0x0000000000007b1d */ /* 0x000fe20000010000 */
[----:B------:R-:W-:Y:S01]  /*1770*/  @!P2 IMAD.MOV.U32 R3, RZ, RZ, 0xa000 ;  /* 0x0000a000ff03a424 */ /* 0x000fe200078e00ff */
[----:B------:R-:W-:Y:S02]  /*1780*/  ELECT P0, URZ, PT ;  /* 0x00000000003f782f */ /* 0x000fe40003800000 */
[----:B------:R-:W-:Y:S02]  /*1790*/  ELECT P1, URZ, PT ;  /* 0x00000000003f782f */ /* 0x000fe40003820000 */
[C---:B------:R-:W-:Y:S01]  /*17a0*/  ISETP.LT.U32.AND P0, PT, R2.reuse, 0x20, P0 ;  /* 0x000000200200780c */ /* 0x040fe20000701070 */
[----:B------:R-:W-:Y:S01]  /*17b0*/  UMOV UR30, UR10 ;  /* 0x0000000a001e7c82 */ /* 0x000fe20008000000 */
[----:B------:R-:W-:-:S11]  /*17c0*/  ISETP.LT.U32.AND P1, PT, R2, 0x20, P1 ;  /* 0x000000200200780c */ /* 0x000fd60000f21070 */
[----:B------:R-:W-:Y:S01]  /*17d0*/  VOTEU.ANY UP0, P0 ;  /* 0x00000000003f7886 */ /* 0x000fe20000000100 */
[----:B------:R-:W-:Y:S01]  /*17e0*/  VOTEU.ANY UP2, P0 ;  /* 0x00000000003f7886 */ /* 0x000fe20000040100 */
[----:B------:R-:W-:Y:S01]  /*17f0*/  VOTEU.ANY UP1, P1 ;  /* 0x00000000003f7886 */ /* 0x000fe20000820100 */
[----:B------:R-:W-:Y:S01]  /*1800*/  VOTEU.ANY UP3, P1 ;  /* 0x00000000003f7886 */ /* 0x000fe20000860100 */
[----:B------:R1:W-:Y:S01]  /*1810*/  @!P2 SYNCS.ARRIVE.TRANS64 RZ, [UR8+0xa000], R3 ;  /* 0x00a00003ffffa9a7 */ /* 0x0003e20008000008 */
[----:B------:R2:W-:Y:S06]  /*1820*/  MEMBAR.ALL.CTA ;  /* 0x0000000000007992 */ /* 0x0005ec0000008000 */
[----:B--2---:R-:W2:Y:S01]  /*1830*/  FENCE.VIEW.ASYNC.S ;  /* 0x00000000000073c6 */ /* 0x004ea20000000000 */
[----:B------:R-:W-:Y:S01]  /*1840*/  @UP0 UIADD3 UR9, UR8, 0xa000, URZ ;  /* 0x0000a00008090890 */ /* 0x000fe2000fffe03f */
[----:B------:R-:W-:Y:S01]  /*1850*/  @UP0 UMOV UR4, UR16 ;  /* 0x0000001000040c82 */ /* 0x000fe20008000000 */
[----:B------:R-:W-:Y:S01]  /*1860*/  @UP0 UMOV UR5, UR17 ;  /* 0x0000001100050c82 */ /* 0x000fe20008000000 */
[----:B------:R-:W-:-:S02]  /*1870*/  @UP1 UIADD3 UR28, UR8, 0x8000, URZ ;  /* 0x00008000081c1890 */ /* 0x000fc4000fffe03f */
[----:B------:R-:W-:Y:S01]  /*1880*/  @UP1 UIADD3 UR29, UR8, 0xa000, URZ ;  /* 0x0000a000081d1890 */ /* 0x000fe2000fffe03f */
[----:B-1----:R-:W-:Y:S01]  /*1890*/  SHF.L.U32 R3, R9, 0x1f, RZ ;  /* 0x0000001f09037819 */ /* 0x002fe200000006ff */
[----:B------:R-:W-:Y:S01]  /*18a0*/  @UP1 UMOV UR12, UR18 ;  /* 0x00000012000c1c82 */ /* 0x000fe20008000000 */
[----:B------:R-:W-:Y:S01]  /*18b0*/  @UP1 UMOV UR13, UR19 ;  /* 0x00000013000d1c82 */ /* 0x000fe20008000000 */
[----:B--2---:R-:W-:Y:S06]  /*18c0*/  BAR.SYNC.DEFER_BLOCKING 0x0 ;  /* 0x0000000000007b1d */ /* 0x004fec0000010000 */
[----:B------:R1:W-:Y:S02]  /*18d0*/  @UP2 UTMALDG.2D [UR8], [UR4] ;  /* 0x00000008040025b4 */ /* 0x0003e40008008000 */
[----:B------:R-:W-:Y:S06]  /*18e0*/  BAR.SYNC.DEFER_BLOCKING 0x0 ;  /* 0x0000000000007b1d */ /* 0x000fec0000010000 */
[----:B------:R1:W-:Y:S02]  /*18f0*/  @UP3 UTMALDG.2D [UR28], [UR12] ;  /* 0x0000001c0c0035b4 */ /* 0x0003e40008008000 */
[----:B------:R-:W-:Y:S06]  /*1900*/  BAR.SYNC.DEFER_BLOCKING 0x0 ;  /* 0x0000000000007b1d */ /* 0x000fec0000010000 */
[----:B------:R-:W2:Y:S02]  /*1910*/  SYNCS.PHASECHK.TRANS64.TRYWAIT P0, [UR8+0xa000], R3 ;  /* 0x00a00003ff0075a7 */ /* 0x000ea40008000148 */
[----:B-12---:R-:W-:Y:S05]  /*1920*/  @!P0 BRA `(.L_x_49) ;  /* 0x0000000400ec8947 */ /* 0x006fea0003800000 */
.L_x_51:
[----:B------:R-:W-:Y:S01]  /*1930*/  USHF.L.U32 UR4, UR40, 0x7, URZ ;  /* 0x0000000728047899 */ /* 0x000fe2000800063f */
[----:B------:R-:W-:Y:S02]  /*1940*/  WARPGROUP.DEPBAR.LE gsb0, 0x0 ;  /* 0x00008000000079c5 */ /* 0x000fe40000010000 */
[----:B------:R-:W-:Y:S01]  /*1950*/  WARPGROUP.ARRIVE ;  /* 0x00000000000079c5 */ /* 0x000fe20000000000 */
[----:B------:R-:W-:Y:S01]  /*1960*/  ULOP3.LUT UR4, UR4, 0x200, URZ, 0xc0, !UPT ;  /* 0x0000020004047892 */ /* 0x000fe2000f8ec03f */
[----:B------:R-:W1:Y:S01]  /*1970*/  LDC R3, c[0x0][0x230] ;  /* 0x00008c00ff037b82 */ /* 0x000e620000000800 */
[----:B------:R-:W-:Y:S01]  /*1980*/  UMOV UR5, 0x40000040 ;  /* 0x4000004000057882 */ /* 0x000fe20000000000 */
[----:B------:R-:W-:Y:S01]  /*1990*/  UMOV UR38, UR14 ;  /* 0x0000000e00267c82 */ /* 0x000fe20008000000 */
[----:B------:R-:W-:Y:S01]  /*19a0*/  ULEA.HI UR4, UR8, UR4, URZ, 0x1c ;  /* 0x0000000408047291 */ /* 0x000fe2000f8fe03f */
[----:B------:R-:W-:Y:S01]  /*19b0*/  LOP3.LUT R9, R9, 0x1, RZ, 0x3c, !PT ;  /* 0x0000000109097812 */ /* 0x000fe200078e3cff */
[----:B------:R-:W-:Y:S01]  /*19c0*/  UMOV UR39, UR15 ;  /* 0x0000000f00277c82 */ /* 0x000fe20008000000 */
[----:B------:R-:W-:-:S02]  /*19d0*/  UIADD3 UR10, UR10, 0x80, URZ ;  /* 0x000000800a0a7890 */ /* 0x000fc4000fffe03f */
[----:B------:R-:W-:-:S04]  /*19e0*/  ULOP3.LUT UR4, UR4, 0x3fff, URZ, 0xc0, !UPT ;  /* 0x00003fff04047892 */ /* 0x000fc8000f8ec03f */
[----:B------:R-:W-:-:S05]  /*19f0*/  UIADD3 UR12, UP0, UR4, 0x2, URZ ;  /* 0x00000002040c7890 */ /* 0x000fca000ff1e03f */
[----:B------:R-:W-:Y:S01]  /*1a00*/  QGMMA.64x64x32.F32.E4M3.E4M3 R56, gdesc[UR4], R56 ;  /* 0x00e00000043879f3 */ /* 0x000fe20008700838 */
[----:B------:R-:W-:Y:S02]  /*1a10*/  UMOV UR4, URZ ;  /* 0x0000003f00047c82 */ /* 0x000fe40008000000 */
[----:B------:R-:W-:-:S04]  /*1a20*/  UIADD3.X UR13, UR4, 0x40000040, URZ, UP0, !UPT ;  /* 0x40000040040d7890 */ /* 0x000fc800087fe43f */
[----:B------:R-:W-:Y:S01]  /*1a30*/  UIADD3.64 UR32, UR12, 0x2, URZ ;  /* 0x000000020c207897 */ /* 0x000fe2000fffe03f */
[----:B-1----:R-:W-:Y:S01]  /*1a40*/  ISETP.LE.AND P0, PT, R3, UR10, PT ;  /* 0x0000000a03007c0c */ /* 0x002fe2000bf03270 */
[----:B------:R-:W-:Y:S02]  /*1a50*/  UIADD3.64 UR24, UR12, 0x4, URZ ;  /* 0x000000040c187897 */ /* 0x000fe4000fffe03f */
[----:B------:R-:W-:Y:S02]  /*1a60*/  UIADD3.64 UR4, UR12, 0x3fe, URZ ;  /* 0x000003fe0c047897 */ /* 0x000fe4000fffe03f */
[----:B------:R-:W-:Y:S02]  /*1a70*/  UIADD3.64 UR36, UR12, 0x400, URZ ;  /* 0x000004000c247897 */ /* 0x000fe4000fffe03f */
[----:B------:R-:W-:Y:S04]  /*1a80*/  QGMMA.64x64x32.F32.E4M3.E4M3 R56, gdesc[UR12], R56 ;  /* 0x00e000000c3879f3 */ /* 0x000fe80008700838 */
[----:B------:R-:W-:Y:S01]  /*1a90*/  QGMMA.64x64x32.F32.E4M3.E4M3 R56, gdesc[UR32], R56 ;  /* 0x00e00000203879f3 */ /* 0x000fe20008700838 */
[----:B------:R-:W-:-:S03]  /*1aa0*/  UIADD3.64 UR32, UR12, 0x402, URZ ;  /* 0x000004020c207897 */ /* 0x000fc6000fffe03f */
[----:B------:R-:W-:Y:S01]  /*1ab0*/  QGMMA.64x64x32.F32.E4M3.E4M3 R56, gdesc[UR24], R56 ;  /* 0x00e00000183879f3 */ /* 0x000fe20008700838 */
[----:B------:R-:W-:-:S03]  /*1ac0*/  UIADD3.64 UR24, UR12, 0x404, URZ ;  /* 0x000004040c187897 */ /* 0x000fc6000fffe03f */
[----:B------:R-:W-:Y:S04]  /*1ad0*/  QGMMA.64x64x32.F32.E4M3.E4M3 R24, gdesc[UR4], R24 ;  /* 0x00e00000041879f3 */ /* 0x000fe80008700818 */
[----:B------:R-:W-:Y:S04]  /*1ae0*/  QGMMA.64x64x32.F32.E4M3.E4M3 R24, gdesc[UR36], R24 ;  /* 0x00e00000241879f3 */ /* 0x000fe80008700818 */
[----:B------:R-:W-:Y:S04]  /*1af0*/  QGMMA.64x64x32.F32.E4M3.E4M3 R24, gdesc[UR32], R24 ;  /* 0x00e00000201879f3 */ /* 0x000fe80008700818 */
[----:B------:R-:W-:Y:S01]  /*1b00*/  QGMMA.64x64x32.F32.E4M3.E4M3 R24, gdesc[UR24], R24, gsb0 ;  /* 0x00e00000181879f3 */ /* 0x000fe20008000818 */
[----:B------:R-:W-:Y:S05]  /*1b10*/  @!P0 BRA `(.L_x_50) ;  /* 0xfffffffc00108947 */ /* 0x000fea000383ffff */
.L_x_48:
[----:B------:R-:W-:Y:S02]  /*1b20*/  WARPGROUP.DEPBAR.LE gsb0, 0x0 ;  /* 0x00008000000079c5 */ /* 0x000fe40000010000 */
[----:B-1----:R-:W-:Y:S01]  /*1b30*/  BAR.SYNC.DEFER_BLOCKING 0x0 ;  /* 0x0000000000007b1d */ /* 0x002fe20000010000 */
[C---:B------:R-:W-:Y:S01]  /*1b40*/  IMAD.SHL.U32 R3, R0.reuse, 0x20, RZ ;  /* 0x0000002000037824 */ /* 0x040fe200078e00ff */
[----:B------:R-:W-:Y:S01]  /*1b50*/  F2FP.SATFINITE.E4M3.F32.PACK_AB_MERGE_C R56, R57, R56, RZ ;  /* 0x000000383938723e */ /* 0x000fe200048070ff */
[C---:B---3--:R-:W-:Y:S01]  /*1b60*/  IMAD.SHL.U32 R4, R0.reuse, 0x10, RZ ;  /* 0x0000001000047824 */ /* 0x048fe200078e00ff */
[----:B------:R-:W-:Y:S01]  /*1b70*/  F2FP.SATFINITE.E4M3.F32.PACK_AB_MERGE_C R58, R59, R58, RZ ;  /* 0x0000003a3b3a723e */ /* 0x000fe200048070ff */
[----:B------:R-:W-:Y:S01]  /*1b80*/  IMAD.SHL.U32 R0, R0, 0x2, RZ ;  /* 0x0000000200007824 */ /* 0x000fe200078e00ff */
[----:B------:R-:W-:Y:S02]  /*1b90*/  LOP3.LUT R3, R3, 0x1c00, RZ, 0xc0, !PT ;  /* 0x00001c0003037812 */ /* 0x000fe400078ec0ff */
[----:B------:R-:W-:-:S02]  /*1ba0*/  ELECT P0, URZ, PT ;  /* 0x00000000003f782f */ /* 0x000fc40003800000 */
[----:B------:R-:W-:Y:S01]  /*1bb0*/  F2FP.SATFINITE.E4M3.F32.PACK_AB_MERGE_C R60, R61, R60, RZ ;  /* 0x0000003c3d3c723e */ /* 0x000fe200048070ff */
[----:B------:R-:W-:Y:S01]  /*1bc0*/  UMOV UR9, UR31 ;  /* 0x0000001f00097c82 */ /* 0x000fe20008000000 */
[----:B------:R-:W-:Y:S01]  /*1bd0*/  LOP3.LUT R3, R3, 0x1c0, R4, 0xf8, !PT ;  /* 0x000001c003037812 */ /* 0x000fe200078ef804 */
[----:B------:R-:W-:Y:S01]  /*1be0*/  UMOV UR10, UR11 ;  /* 0x0000000b000a7c82 */ /* 0x000fe20008000000 */
[----:B------:R-:W-:Y:S02]  /*1bf0*/  F2FP.SATFINITE.E4M3.F32.PACK_AB_MERGE_C R62, R63, R62, RZ ;  /* 0x0000003e3f3e723e */ /* 0x000fe400048070ff */
[----:B------:R-:W-:Y:S02]  /*1c00*/  F2FP.SATFINITE.E4M3.F32.PACK_AB_MERGE_C R24, R25, R24, RZ ;  /* 0x000000181918723e */ /* 0x000fe400048070ff */
[----:B------:R-:W-:Y:S02]  /*1c10*/  F2FP.SATFINITE.E4M3.F32.PACK_AB_MERGE_C R26, R27, R26, RZ ;  /* 0x0000001a1b1a723e */ /* 0x000fe400048070ff */
[----:B------:R-:W-:-:S02]  /*1c20*/  F2FP.SATFINITE.E4M3.F32.PACK_AB_MERGE_C R28, R29, R28, RZ ;  /* 0x0000001c1d1c723e */ /* 0x000fc400048070ff */
[----:B------:R-:W-:Y:S02]  /*1c30*/  F2FP.SATFINITE.E4M3.F32.PACK_AB_MERGE_C R30, R31, R30, RZ ;  /* 0x0000001e1f1e723e */ /* 0x000fe400048070ff */
[----:B------:R-:W-:Y:S02]  /*1c40*/  LOP3.LUT R3, R3, 0x36, R0, 0xf8, !PT ;  /* 0x0000003603037812 */ /* 0x000fe400078ef800 */
[----:B------:R-:W-:Y:S01]  /*1c50*/  F2FP.SATFINITE.E4M3.F32.PACK_AB_MERGE_C R64, R65, R64, RZ ;  /* 0x000000404140723e */ /* 0x000fe200048070ff */
[----:B------:R-:W1:Y:S01]  /*1c60*/  @!P2 SYNCS.CCTL.IV [UR8+0xa000] ;  /* 0x00a00000ff00a9b1 */ /* 0x000e620008000008 */
[----:B------:R-:W-:Y:S01]  /*1c70*/  F2FP.SATFINITE.E4M3.F32.PACK_AB_MERGE_C R66, R67, R66, RZ ;  /* 0x000000424342723e */ /* 0x000fe200048070ff */
[----:B-1----:R-:W-:Y:S01]  /*1c80*/  STS.U16 [R3+UR8], R56 ;  /* 0x0000003803007988 */ /* 0x002fe20008000408 */
[----:B------:R-:W-:Y:S02]  /*1c90*/  F2FP.SATFINITE.E4M3.F32.PACK_AB_MERGE_C R68, R69, R68, RZ ;  /* 0x000000444544723e */ /* 0x000fe400048070ff */
[----:B------:R-:W-:Y:S01]  /*1ca0*/  F2FP.SATFINITE.E4M3.F32.PACK_AB_MERGE_C R70, R71, R70, RZ ;  /* 0x000000464746723e */ /* 0x000fe200048070ff */
[----:B------:R-:W-:Y:S01]  /*1cb0*/  STS.U16 [R3+UR8+0x200], R58 ;  /* 0x0002003a03007988 */ /* 0x000fe20008000408 */
[----:B------:R-:W-:-:S02]  /*1cc0*/  F2FP.SATFINITE.E4M3.F32.PACK_AB_MERGE_C R32, R33, R32, RZ ;  /* 0x000000202120723e */ /* 0x000fc400048070ff */
[----:B------:R-:W-:Y:S01]  /*1cd0*/  F2FP.SATFINITE.E4M3.F32.PACK_AB_MERGE_C R34, R35, R34, RZ ;  /* 0x000000222322723e */ /* 0x000fe200048070ff */
[----:B------:R-:W-:Y:S01]  /*1ce0*/  STS.U16 [R3+UR8+0x8], R60 ;  /* 0x0000083c03007988 */ /* 0x000fe20008000408 */
[----:B------:R-:W-:Y:S02]  /*1cf0*/  F2FP.SATFINITE.E4M3.F32.PACK_AB_MERGE_C R36, R37, R36, RZ ;  /* 0x000000242524723e */ /* 0x000fe400048070ff */
[----:B------:R-:W-:Y:S01]  /*1d00*/  F2FP.SATFINITE.E4M3.F32.PACK_AB_MERGE_C R38, R39, R38, RZ ;  /* 0x000000262726723e */ /* 0x000fe200048070ff */
[----:B------:R-:W-:Y:S01]  /*1d10*/  STS.U16 [R3+UR8+0x208], R62 ;  /* 0x0002083e03007988 */ /* 0x000fe20008000408 */
[----:B----4-:R-:W-:Y:S02]  /*1d20*/  LOP3.LUT R5, R3, 0x10, RZ, 0x3c, !PT ;  /* 0x0000001003057812 */ /* 0x010fe400078e3cff */
        /* <DEDUP_REMOVED lines=8> */
[----:B------:R-:W-:Y:S02]  /*1db0*/  F2FP.SATFINITE.E4M3.F32.PACK_AB_MERGE_C R42, R43, R42, RZ ;  /* 0x0000002a2b2a723e */ /* 0x000fe400048070ff */
[----:B------:R-:W-:Y:S01]  /*1dc0*/  F2FP.SATFINITE.E4M3.F32.PACK_AB_MERGE_C R44, R45, R44, RZ ;  /* 0x0000002c2d2c723e */ /* 0x000fe200048070ff */
[----:B------:R1:W-:Y:S01]  /*1dd0*/  STS.U16 [R3+UR8+0x2208], R30 ;  /* 0x0022081e03007988 */ /* 0x0003e20008000408 */
[----:B------:R-:W-:-:S02]  /*1de0*/  F2FP.SATFINITE.E4M3.F32.PACK_AB_MERGE_C R46, R47, R46, RZ ;  /* 0x0000002e2f2e723e */ /* 0x000fc400048070ff */
[----:B------:R-:W-:Y:S01]  /*1df0*/  LOP3.LUT R7, R3, 0x20, RZ, 0x3c, !PT ;  /* 0x0000002003077812 */ /* 0x000fe200078e3cff */
[----:B------:R-:W-:Y:S01]  /*1e00*/  STS.U16 [R5+UR8], R64 ;  /* 0x0000004005007988 */ /* 0x000fe20008000408 */
[----:B------:R-:W-:Y:S02]  /*1e10*/  F2FP.SATFINITE.E4M3.F32.PACK_AB_MERGE_C R80, R81, R80, RZ ;  /* 0x000000505150723e */ /* 0x000fe400048070ff */
[----:B------:R-:W-:Y:S01]  /*1e20*/  F2FP.SATFINITE.E4M3.F32.PACK_AB_MERGE_C R82, R83, R82, RZ ;  /* 0x000000525352723e */ /* 0x000fe200048070ff */
[----:B------:R-:W-:Y:S01]  /*1e30*/  STS.U16 [R5+UR8+0x200], R66 ;  /* 0x0002004205007988 */ /* 0x000fe20008000408 */
        /* <DEDUP_REMOVED lines=9> */
[----:B-1----:R-:W-:Y:S02]  /*1ed0*/  LOP3.LUT R3, R3, 0x30, RZ, 0x3c, !PT ;  /* 0x0000003003037812 */ /* 0x002fe400078e3cff */
[----:B------:R-:W-:Y:S01]  /*1ee0*/  ISETP.LT.U32.AND P0, PT, R2, 0x20, P0 ;  /* 0x000000200200780c */ /* 0x000fe20000701070 */
[----:B------:R-:W-:Y:S04]  /*1ef0*/  STS.U16 [R5+UR8+0x2200], R34 ;  /* 0x0022002205007988 */ /* 0x000fe80008000408 */
[----:B------:R-:W-:Y:S04]  /*1f00*/  STS.U16 [R5+UR8+0x2008], R36 ;  /* 0x0020082405007988 */ /* 0x000fe80008000408 */
[----:B------:R-:W-:Y:S04]  /*1f10*/  STS.U16 [R5+UR8+0x2208], R38 ;  /* 0x0022082605007988 */ /* 0x000fe80008000408 */
[----:B------:R-:W-:Y:S01]  /*1f20*/  STS.U16 [R7+UR8], R72 ;  /* 0x0000004807007988 */ /* 0x000fe20008000408 */
[----:B------:R-:W-:Y:S01]  /*1f30*/  VOTEU.ANY UP0, P0 ;  /* 0x00000000003f7886 */ /* 0x000fe20000000100 */
[----:B------:R-:W-:-:S02]  /*1f40*/  VOTEU.ANY UP1, P0 ;  /* 0x00000000003f7886 */ /* 0x000fc40000020100 */
[----:B------:R-:W-:Y:S02]  /*1f50*/  STS.U16 [R7+UR8+0x200], R74 ;  /* 0x0002004a07007988 */ /* 0x000fe40008000408 */
[----:B--2---:R-:W-:Y:S01]  /*1f60*/  @UP0 UMOV UR4, UR20 ;  /* 0x0000001400040c82 */ /* 0x004fe20008000000 */
[----:B------:R-:W-:Y:S01]  /*1f70*/  @UP0 UMOV UR5, UR21 ;  /* 0x0000001500050c82 */ /* 0x000fe20008000000 */
[----:B------:R-:W-:Y:S04]  /*1f80*/  STS.U16 [R7+UR8+0x8], R76 ;  /* 0x0000084c07007988 */ /* 0x000fe80008000408 */
[----:B------:R-:W-:Y:S04]  /*1f90*/  STS.U16 [R7+UR8+0x208], R78 ;  /* 0x0002084e07007988 */ /* 0x000fe80008000408 */
[----:B------:R-:W-:Y:S04]  /*1fa0*/  STS.U16 [R7+UR8+0x2000], R40 ;  /* 0x0020002807007988 */ /* 0x000fe80008000408 */
[----:B------:R-:W-:Y:S04]  /*1fb0*/  STS.U16 [R7+UR8+0x2200], R42 ;  /* 0x0022002a07007988 */ /* 0x000fe80008000408 */
[----:B------:R-:W-:Y:S04]  /*1fc0*/  STS.U16 [R7+UR8+0x2008], R44 ;  /* 0x0020082c07007988 */ /* 0x000fe80008000408 */
[----:B------:R-:W-:Y:S04]  /*1fd0*/  STS.U16 [R7+UR8+0x2208], R46 ;  /* 0x0022082e07007988 */ /* 0x000fe80008000408 */
[----:B------:R-:W-:Y:S04]  /*1fe0*/  STS.U16 [R3+UR8], R80 ;  /* 0x0000005003007988 */ /* 0x000fe80008000408 */
[----:B------:R-:W-:Y:S04]  /*1ff0*/  STS.U16 [R3+UR8+0x200], R82 ;  /* 0x0002005203007988 */ /* 0x000fe80008000408 */
[----:B------:R-:W-:Y:S04]  /*2000*/  STS.U16 [R3+UR8+0x8], R84 ;  /* 0x0000085403007988 */ /* 0x000fe80008000408 */
[----:B------:R-:W-:Y:S04]  /*2010*/  STS.U16 [R3+UR8+0x208], R86 ;  /* 0x0002085603007988 */ /* 0x000fe80008000408 */
[----:B------:R-:W-:Y:S04]  /*2020*/  STS.U16 [R3+UR8+0x2000], R48 ;  /* 0x0020003003007988 */ /* 0x000fe80008000408 */
[----:B------:R-:W-:Y:S04]  /*2030*/  STS.U16 [R3+UR8+0x2200], R50 ;  /* 0x0022003203007988 */ /* 0x000fe80008000408 */
[----:B------:R-:W-:Y:S04]  /*2040*/  STS.U16 [R3+UR8+0x2008], R52 ;  /* 0x0020083403007988 */ /* 0x000fe80008000408 */
[----:B------:R-:W-:Y:S01]  /*2050*/  STS.U16 [R3+UR8+0x2208], R54 ;  /* 0x0022083603007988 */ /* 0x000fe20008000408 */
[----:B------:R1:W-:Y:S06]  /*2060*/  MEMBAR.ALL.CTA ;  /* 0x0000000000007992 */ /* 0x0003ec0000008000 */
[----:B-1----:R-:W1:Y:S02]  /*2070*/  FENCE.VIEW.ASYNC.S ;  /* 0x00000000000073c6 */ /* 0x002e640000000000 */
[----:B-1----:R-:W-:Y:S06]  /*2080*/  BAR.SYNC.DEFER_BLOCKING 0x0 ;  /* 0x0000000000007b1d */ /* 0x002fec0000010000 */
[----:B------:R1:W-:Y:S01]  /*2090*/  @UP1 UTMASTG.2D [UR8], [UR4] ;  /* 0x00000008040013b5 */ /* 0x0003e20008008000 */
[----:B------:R0:W-:Y:S01]  /*20a0*/  UTMACMDFLUSH ;  /* 0x00000000000079b7 */ /* 0x0001e20000000000 */
[----:B------:R-:W-:-:S04]  /*20b0*/  DEPBAR.LE SB0, 0x0 ;  /* 0x000080000000791a */ /* 0x000fc80000000000 */
[----:B------:R-:W-:Y:S06]  /*20c0*/  BAR.SYNC.DEFER_BLOCKING 0x0 ;  /* 0x0000000000007b1d */ /* 0x000fec0000010000 */
[----:B-1----:R-:W-:Y:S05]  /*20d0*/  EXIT ;  /* 0x000000000000794d */ /* 0x002fea0003800000 */
.L_x_49:
[----:B------:R-:W1:Y:S02]  /*20e0*/  SYNCS.PHASECHK.TRANS64.TRYWAIT P0, [UR8+0xa000], R3 ;  /* 0x00a00003ff0075a7 */ /* 0x000e640008000148 */
[----:B-1----:R-:W-:Y:S05]  /*20f0*/  @!P0 BRA `(.L_x_49) ;  /* 0xfffffffc00f88947 */ /* 0x002fea000383ffff */
[----:B------:R-:W-:Y:S05]  /*2100*/  BRA `(.L_x_51) ;  /* 0xfffffff800087947 */ /* 0x000fea000383ffff */
.L_x_52:
[----:B------:R-:W-:-:S00]  /*2110*/  BRA `(.L_x_52) ;  /* 0xfffffffc00fc7947 */ /* 0x000fc0000383ffff */
[----:B------:R-:W-:-:S00]  /*2120*/  NOP ;  /* 0x0000000000007918 */ /* 0x000fc00000000000 */
        /* <DEDUP_REMOVED lines=13> */
.L_x_53:


//--------------------- .nv.shared.gluon_wgmma    --------------------------
	.section	.nv.shared.gluon_wgmma,"aw",@nobits
	.sectionflags	@""
	.align	16
	.zero		1024


//--------------------- .nv.shared.reserved.0     --------------------------
	.section	.nv.shared.reserved.0,"aw",@nobits
	.weak		__nv_reservedSMEM_offset_0_alias
	.size		__nv_reservedSMEM_offset_0_alias, 0, 0
	.other		__nv_reservedSMEM_offset_0_alias,@"STO_CUDA_RESERVED_SHARED STV_DEFAULT"
__nv_reservedSMEM_offset_0_alias:
	.zero		0


//--------------------- .nv.constant0.gluon_wgmma --------------------------
	.section	.nv.constant0.gluon_wgmma,"a",@progbits
	.sectionflags	@""
	.align	4
.nv.constant0.gluon_wgmma:
	.zero		608


//--------------------- SYMBOLS --------------------------

	.type		.nv.reservedSmem.offset0,@object
	.size		.nv.reservedSmem.offset0,0x4
